	.target	sm_100a

	.elftype	@"ET_EXEC"


//--------------------- .note.nv.tkinfo           --------------------------
	.section	.note.nv.tkinfo,"",@"SHT_NOTE"
	.sectionflags	@"SHF_NOTE_NV_TKINFO"
	.tkinfo
        /*0018*/ 	.word	0x00000002
        /*0030*/ 	.string	""
        /*0030*/ 	.string	"ptxas"
        /*0030*/ 	.string	"Cuda compilation tools, release 13.0, V13.0.88"
        /*0030*/ 	.string	"Build cuda_13.0.r13.0/compiler.36424714_0"
        /*0030*/ 	.string	"-arch sm_100a -m 64 "



//--------------------- .note.nv.cuinfo           --------------------------
	.section	.note.nv.cuinfo,"",@"SHT_NOTE"
	.sectionflags	@"SHF_NOTE_NV_CUINFO"
        /*0018*/ 	.short	0x0002
        /*001a*/ 	.short	0x0064
        /*001c*/ 	.short	0x0082
	.zero		2


//--------------------- .nv.info                  --------------------------
	.section	.nv.info,"",@"SHT_CUDA_INFO"
	.align	4


	//----- nvinfo : EIATTR_REGCOUNT
	.align		4
        /*0000*/ 	.byte	0x04, 0x2f
        /*0002*/ 	.short	(.L_19 - .L_18)
	.align		4
.L_18:
        /*0004*/ 	.word	index@(_ZN7cutlass13device_kernelINS_4conv6kernel13ConvUniversalINS1_16ConvProblemShapeILNS1_8OperatorE2ELi3EEENS1_10collective14CollectiveConvINS1_47MainloopSm100TmaUmmaWarpSpecializedImplicitGemmILS5_2ELi17ELi3ELi1ELi2EN4cute5tupleIJNSA_1CILi2EEENSC_ILi1EEESE_EEEEENSB_IJNSC_ILi64EEENSB_IJNSC_ILi128EEEEEENSB_IJNSC_ILi32EEEEEEEEENS_10bfloat16_tESN_NSA_8TiledMMAINSA_8MMA_AtomIJNSA_20SM100_MMA_F16BF16_SSISN_SN_fLi64ELi128ELNSA_4UMMA5MajorE1ELSS_1ELNSR_7ScaleInE0ELST_0EEEEEENSA_6LayoutINSB_IJSE_SE_SE_EEENSB_IJNSC_ILi0EEESY_SY_EEEEENSB_IJNSA_10UnderscoreES11_S11_EEEEENS7_6detail27Sm100ImplicitGemmTileTraitsINSA_13SM90_TMA_LOADENSA_14ComposedLayoutINSA_7SwizzleILi3ELi4ELi3EEENSA_18smem_ptr_flag_bitsILi16EEENSW_INSB_IJSH_NSC_ILi8EEEEEENSB_IJSE_SH_EEEEEEEvEENS15_INSA_30SM90_TMA_LOAD_IM2COL_MULTICASTES1G_vEEEENS_8epilogue10collective18CollectiveEpilogueINS1L_23Sm100TmaWarpSpecializedILi4ELi2ELi16ELb1ELb0EEEJSM_NSB_IJNSW_ISH_SE_EENSW_ISK_SE_EEEEESN_NSB_IJlNSB_IJSE_lllEEESY_EEESN_S1U_NS1L_6fusion15FusionCallbacksIS1P_NS1V_17LinearCombinationISN_fSN_fLNS_15FloatRoundStyleE2EEESM_S1S_JEEENSA_5SM1004TMEM4LOAD26SM100_TMEM_LOAD_16dp256b4xES16_NS17_INS18_ILi2ELi4ELi3EEES1B_NSW_INSB_IJS1C_SK_EEENSB_IJSK_SE_EEEEEEENSA_17SM75_U32x4_LDSM_NENSA_14SM90_TMA_STOREES29_NSA_17SM90_U32x4_STSM_NENSA_39AutoVectorizingCopyWithAssumedAlignmentILi128EEEEEEvvEEEEvNT_6ParamsE)
        /*0008*/ 	.word	0x00000060


	//----- nvinfo : EIATTR_FRAME_SIZE
	.align		4
.L_19:
        /*000c*/ 	.byte	0x04, 0x11
        /*000e*/ 	.short	(.L_21 - .L_20)
	.align		4
.L_20:
        /*0010*/ 	.word	index@($__internal_2_$__cuda_sm10x_tcgen05_guardrail_trap_unallocated_columns_being_dealloced)
        /*0014*/ 	.word	0x00000008


	//----- nvinfo : EIATTR_FRAME_SIZE
	.align		4
.L_21:
        /*0018*/ 	.byte	0x04, 0x11
        /*001a*/ 	.short	(.L_23 - .L_22)
	.align		4
.L_22:
        /*001c*/ 	.word	index@($__internal_1_$__cuda_sm10x_tcgen05_guardrail_trap_phase_invalid_during_alloc)
        /*0020*/ 	.word	0x00000008


	//----- nvinfo : EIATTR_FRAME_SIZE
	.align		4
.L_23:
        /*0024*/ 	.byte	0x04, 0x11
        /*0026*/ 	.short	(.L_25 - .L_24)
	.align		4
.L_24:
        /*0028*/ 	.word	index@($__internal_0_$__cuda_sm10x_tcgen05_guardrail_trap_col_being_dealloced_not_returned_by_alloc)
        /*002c*/ 	.word	0x00000008


	//----- nvinfo : EIATTR_FRAME_SIZE
	.align		4
.L_25:
        /*0030*/ 	.byte	0x04, 0x11
        /*0032*/ 	.short	(.L_27 - .L_26)
	.align		4
.L_26:
        /*0034*/ 	.word	index@(_ZN7cutlass13device_kernelINS_4conv6kernel13ConvUniversalINS1_16ConvProblemShapeILNS1_8OperatorE2ELi3EEENS1_10collective14CollectiveConvINS1_47MainloopSm100TmaUmmaWarpSpecializedImplicitGemmILS5_2ELi17ELi3ELi1ELi2EN4cute5tupleIJNSA_1CILi2EEENSC_ILi1EEESE_EEEEENSB_IJNSC_ILi64EEENSB_IJNSC_ILi128EEEEEENSB_IJNSC_ILi32EEEEEEEEENS_10bfloat16_tESN_NSA_8TiledMMAINSA_8MMA_AtomIJNSA_20SM100_MMA_F16BF16_SSISN_SN_fLi64ELi128ELNSA_4UMMA5MajorE1ELSS_1ELNSR_7ScaleInE0ELST_0EEEEEENSA_6LayoutINSB_IJSE_SE_SE_EEENSB_IJNSC_ILi0EEESY_SY_EEEEENSB_IJNSA_10UnderscoreES11_S11_EEEEENS7_6detail27Sm100ImplicitGemmTileTraitsINSA_13SM90_TMA_LOADENSA_14ComposedLayoutINSA_7SwizzleILi3ELi4ELi3EEENSA_18smem_ptr_flag_bitsILi16EEENSW_INSB_IJSH_NSC_ILi8EEEEEENSB_IJSE_SH_EEEEEEEvEENS15_INSA_30SM90_TMA_LOAD_IM2COL_MULTICASTES1G_vEEEENS_8epilogue10collective18CollectiveEpilogueINS1L_23Sm100TmaWarpSpecializedILi4ELi2ELi16ELb1ELb0EEEJSM_NSB_IJNSW_ISH_SE_EENSW_ISK_SE_EEEEESN_NSB_IJlNSB_IJSE_lllEEESY_EEESN_S1U_NS1L_6fusion15FusionCallbacksIS1P_NS1V_17LinearCombinationISN_fSN_fLNS_15FloatRoundStyleE2EEESM_S1S_JEEENSA_5SM1004TMEM4LOAD26SM100_TMEM_LOAD_16dp256b4xES16_NS17_INS18_ILi2ELi4ELi3EEES1B_NSW_INSB_IJS1C_SK_EEENSB_IJSK_SE_EEEEEEENSA_17SM75_U32x4_LDSM_NENSA_14SM90_TMA_STOREES29_NSA_17SM90_U32x4_STSM_NENSA_39AutoVectorizingCopyWithAssumedAlignmentILi128EEEEEEvvEEEEvNT_6ParamsE)
        /*0038*/ 	.word	0x00000008


	//----- nvinfo : EIATTR_MIN_STACK_SIZE
	.align		4
.L_27:
        /*003c*/ 	.byte	0x04, 0x12
        /*003e*/ 	.short	(.L_29 - .L_28)
	.align		4
.L_28:
        /*0040*/ 	.word	index@(_ZN7cutlass13device_kernelINS_4conv6kernel13ConvUniversalINS1_16ConvProblemShapeILNS1_8OperatorE2ELi3EEENS1_10collective14CollectiveConvINS1_47MainloopSm100TmaUmmaWarpSpecializedImplicitGemmILS5_2ELi17ELi3ELi1ELi2EN4cute5tupleIJNSA_1CILi2EEENSC_ILi1EEESE_EEEEENSB_IJNSC_ILi64EEENSB_IJNSC_ILi128EEEEEENSB_IJNSC_ILi32EEEEEEEEENS_10bfloat16_tESN_NSA_8TiledMMAINSA_8MMA_AtomIJNSA_20SM100_MMA_F16BF16_SSISN_SN_fLi64ELi128ELNSA_4UMMA5MajorE1ELSS_1ELNSR_7ScaleInE0ELST_0EEEEEENSA_6LayoutINSB_IJSE_SE_SE_EEENSB_IJNSC_ILi0EEESY_SY_EEEEENSB_IJNSA_10UnderscoreES11_S11_EEEEENS7_6detail27Sm100ImplicitGemmTileTraitsINSA_13SM90_TMA_LOADENSA_14ComposedLayoutINSA_7SwizzleILi3ELi4ELi3EEENSA_18smem_ptr_flag_bitsILi16EEENSW_INSB_IJSH_NSC_ILi8EEEEEENSB_IJSE_SH_EEEEEEEvEENS15_INSA_30SM90_TMA_LOAD_IM2COL_MULTICASTES1G_vEEEENS_8epilogue10collective18CollectiveEpilogueINS1L_23Sm100TmaWarpSpecializedILi4ELi2ELi16ELb1ELb0EEEJSM_NSB_IJNSW_ISH_SE_EENSW_ISK_SE_EEEEESN_NSB_IJlNSB_IJSE_lllEEESY_EEESN_S1U_NS1L_6fusion15FusionCallbacksIS1P_NS1V_17LinearCombinationISN_fSN_fLNS_15FloatRoundStyleE2EEESM_S1S_JEEENSA_5SM1004TMEM4LOAD26SM100_TMEM_LOAD_16dp256b4xES16_NS17_INS18_ILi2ELi4ELi3EEES1B_NSW_INSB_IJS1C_SK_EEENSB_IJSK_SE_EEEEEEENSA_17SM75_U32x4_LDSM_NENSA_14SM90_TMA_STOREES29_NSA_17SM90_U32x4_STSM_NENSA_39AutoVectorizingCopyWithAssumedAlignmentILi128EEEEEEvvEEEEvNT_6ParamsE)
        /*0044*/ 	.word	0x00000008
.L_29:


//--------------------- .nv.compat                --------------------------
	.section	.nv.compat,"",@"SHT_CUDA_COMPAT_INFO"
	.align	4
        /*0000*/ 	.byte	0x02, 0x09, 0x01, 0x00, 0x02, 0x02, 0x02, 0x00, 0x02, 0x05, 0x05, 0x00, 0x03, 0x07, 0x01, 0x01
        /*0010*/ 	.byte	0x02, 0x03, 0x01, 0x00, 0x02, 0x06, 0x01, 0x00, 0x04, 0x0b, 0x08, 0x00, 0x09, 0x00, 0x00, 0x00
        /*0020*/ 	.byte	0x00, 0x00, 0x00, 0x00


//--------------------- .nv.info._ZN7cutlass13device_kernelINS_4conv6kernel13ConvUniversalINS1_16ConvProblemShapeILNS1_8OperatorE2ELi3EEENS1_10collective14CollectiveConvINS1_47MainloopSm100TmaUmmaWarpSpecializedImplicitGemmILS5_2ELi17ELi3ELi1ELi2EN4cute5tupleIJNSA_1CILi2EEENSC_ILi1EEESE_EEEEENSB_IJNSC_ILi64EEENSB_IJNSC_ILi128EEEEEENSB_IJNSC_ILi32EEEEEEEEENS_10bfloat16_tESN_NSA_8TiledMMAINSA_8MMA_AtomIJNSA_20SM100_MMA_F16BF16_SSISN_SN_fLi64ELi128ELNSA_4UMMA5MajorE1ELSS_1ELNSR_7ScaleInE0ELST_0EEEEEENSA_6LayoutINSB_IJSE_SE_SE_EEENSB_IJNSC_ILi0EEESY_SY_EEEEENSB_IJNSA_10UnderscoreES11_S11_EEEEENS7_6detail27Sm100ImplicitGemmTileTraitsINSA_13SM90_TMA_LOADENSA_14ComposedLayoutINSA_7SwizzleILi3ELi4ELi3EEENSA_18smem_ptr_flag_bitsILi16EEENSW_INSB_IJSH_NSC_ILi8EEEEEENSB_IJSE_SH_EEEEEEEvEENS15_INSA_30SM90_TMA_LOAD_IM2COL_MULTICASTES1G_vEEEENS_8epilogue10collective18CollectiveEpilogueINS1L_23Sm100TmaWarpSpecializedILi4ELi2ELi16ELb1ELb0EEEJSM_NSB_IJNSW_ISH_SE_EENSW_ISK_SE_EEEEESN_NSB_IJlNSB_IJSE_lllEEESY_EEESN_S1U_NS1L_6fusion15FusionCallbacksIS1P_NS1V_17LinearCombinationISN_fSN_fLNS_15FloatRoundStyleE2EEESM_S1S_JEEENSA_5SM1004TMEM4LOAD26SM100_TMEM_LOAD_16dp256b4xES16_NS17_INS18_ILi2ELi4ELi3EEES1B_NSW_INSB_IJS1C_SK_EEENSB_IJSK_SE_EEEEEEENSA_17SM75_U32x4_LDSM_NENSA_14SM90_TMA_STOREES29_NSA_17SM90_U32x4_STSM_NENSA_39AutoVectorizingCopyWithAssumedAlignmentILi128EEEEEEvvEEEEvNT_6ParamsE --------------------------
	.section	.nv.info._ZN7cutlass13device_kernelINS_4conv6kernel13ConvUniversalINS1_16ConvProblemShapeILNS1_8OperatorE2ELi3EEENS1_10collective14CollectiveConvINS1_47MainloopSm100TmaUmmaWarpSpecializedImplicitGemmILS5_2ELi17ELi3ELi1ELi2EN4cute5tupleIJNSA_1CILi2EEENSC_ILi1EEESE_EEEEENSB_IJNSC_ILi64EEENSB_IJNSC_ILi128EEEEEENSB_IJNSC_ILi32EEEEEEEEENS_10bfloat16_tESN_NSA_8TiledMMAINSA_8MMA_AtomIJNSA_20SM100_MMA_F16BF16_SSISN_SN_fLi64ELi128ELNSA_4UMMA5MajorE1ELSS_1ELNSR_7ScaleInE0ELST_0EEEEEENSA_6LayoutINSB_IJSE_SE_SE_EEENSB_IJNSC_ILi0EEESY_SY_EEEEENSB_IJNSA_10UnderscoreES11_S11_EEEEENS7_6detail27Sm100ImplicitGemmTileTraitsINSA_13SM90_TMA_LOADENSA_14ComposedLayoutINSA_7SwizzleILi3ELi4ELi3EEENSA_18smem_ptr_flag_bitsILi16EEENSW_INSB_IJSH_NSC_ILi8EEEEEENSB_IJSE_SH_EEEEEEEvEENS15_INSA_30SM90_TMA_LOAD_IM2COL_MULTICASTES1G_vEEEENS_8epilogue10collective18CollectiveEpilogueINS1L_23Sm100TmaWarpSpecializedILi4ELi2ELi16ELb1ELb0EEEJSM_NSB_IJNSW_ISH_SE_EENSW_ISK_SE_EEEEESN_NSB_IJlNSB_IJSE_lllEEESY_EEESN_S1U_NS1L_6fusion15FusionCallbacksIS1P_NS1V_17LinearCombinationISN_fSN_fLNS_15FloatRoundStyleE2EEESM_S1S_JEEENSA_5SM1004TMEM4LOAD26SM100_TMEM_LOAD_16dp256b4xES16_NS17_INS18_ILi2ELi4ELi3EEES1B_NSW_INSB_IJS1C_SK_EEENSB_IJSK_SE_EEEEEEENSA_17SM75_U32x4_LDSM_NENSA_14SM90_TMA_STOREES29_NSA_17SM90_U32x4_STSM_NENSA_39AutoVectorizingCopyWithAssumedAlignmentILi128EEEEEEvvEEEEvNT_6ParamsE,"",@"SHT_CUDA_INFO"
	.sectionflags	@""
	.align	4


	//----- nvinfo : EIATTR_CUDA_API_VERSION
	.align		4
        /*0000*/ 	.byte	0x04, 0x37
        /*0002*/ 	.short	(.L_31 - .L_30)
.L_30:
        /*0004*/ 	.word	0x00000082


	//----- nvinfo : EIATTR_KPARAM_INFO
	.align		4
.L_31:
        /*0008*/ 	.byte	0x04, 0x17
        /*000a*/ 	.short	(.L_33 - .L_32)
.L_32:
        /*000c*/ 	.word	0x00000000
        /*0010*/ 	.short	0x0000
        /*0012*/ 	.short	0x0000
        /*0014*/ 	.byte	0x00, 0xf0, 0x01, 0x24


	//----- nvinfo : EIATTR_AT_ENTRY_FRAGMENTS
	.align		4
.L_33:
        /*0018*/ 	.byte	0x04, 0x4f
        /*001a*/ 	.short	(.L_35 - .L_34)


	//   ....[0]....
.L_34:
        /*001c*/ 	.word	0x00000006


	//----- nvinfo : EIATTR_RESERVED_SMEM_USED
	.align		4
.L_35:
        /*0020*/ 	.byte	0x01, 0x41
	.zero		2


	//----- nvinfo : EIATTR_SPARSE_MMA_MASK
	.align		4
        /*0024*/ 	.byte	0x03, 0x50
        /*0026*/ 	.short	0x0000


	//----- nvinfo : EIATTR_TCGEN05_1CTA_USED
	.align		4
        /*0028*/ 	.byte	0x01, 0x51
	.zero		2


	//----- nvinfo : EIATTR_MAXREG_COUNT
	.align		4
        /*002c*/ 	.byte	0x03, 0x1b
        /*002e*/ 	.short	0x00ff


	//----- nvinfo : EIATTR_NUM_BARRIERS
	.align		4
        /*0030*/ 	.byte	0x02, 0x4c
        /*0032*/ 	.byte	0x07
	.zero		1


	//----- nvinfo : EIATTR_EXTERNS
	.align		4
        /*0034*/ 	.byte	0x04, 0x0f
        /*0036*/ 	.short	(.L_37 - .L_36)


	//   ....[0]....
	.align		4
.L_36:
        /*0038*/ 	.word	index@(__assertfail)


	//----- nvinfo : EIATTR_MERCURY_ISA_VERSION
	.align		4
.L_37:
        /*003c*/ 	.byte	0x03, 0x5f
        /*003e*/ 	.short	0x0101


	//----- nvinfo : EIATTR_INT_WARP_WIDE_INSTR_OFFSETS
	.align		4
        /*0040*/ 	.byte	0x04, 0x31
        /*0042*/ 	.short	(.L_39 - .L_38)


	//   ....[0]....
.L_38:
        /*0044*/ 	.word	0x000048d0


	//   ....[1]....
        /*0048*/ 	.word	0x000048f0


	//   ....[2]....
        /*004c*/ 	.word	0x00004920


	//   ....[3]....
        /*0050*/ 	.word	0x000055c0


	//   ....[4]....
        /*0054*/ 	.word	0x00005870


	//   ....[5]....
        /*0058*/ 	.word	0x00005890


	//   ....[6]....
        /*005c*/ 	.word	0x000059d0


	//   ....[7]....
        /*0060*/ 	.word	0x000059f0


	//   ....[8]....
        /*0064*/ 	.word	0x00005b40


	//   ....[9]....
        /*0068*/ 	.word	0x00005b60


	//   ....[10]....
        /*006c*/ 	.word	0x00005d90


	//   ....[11]....
        /*0070*/ 	.word	0x00005da0


	//   ....[12]....
        /*0074*/ 	.word	0x00006c90


	//----- nvinfo : EIATTR_COOP_GROUP_MASK_REGIDS
	.align		4
.L_39:
        /*0078*/ 	.byte	0x04, 0x29
        /*007a*/ 	.short	(.L_41 - .L_40)


	//   ....[0]....
.L_40:
        /*007c*/ 	.word	0xffffffff


	//   ....[1]....
        /*0080*/ 	.word	0xffffffff


	//   ....[2]....
        /*0084*/ 	.word	0xffffffff


	//   ....[3]....
        /*0088*/ 	.word	0xffffffff


	//   ....[4]....
        /*008c*/ 	.word	0xffffffff


	//   ....[5]....
        /*0090*/ 	.word	0xffffffff


	//   ....[6]....
        /*0094*/ 	.word	0xffffffff


	//   ....[7]....
        /*0098*/ 	.word	0xffffffff


	//   ....[8]....
        /*009c*/ 	.word	0xffffffff


	//   ....[9]....
        /*00a0*/ 	.word	0xffffffff


	//   ....[10]....
        /*00a4*/ 	.word	0xffffffff


	//   ....[11]....
        /*00a8*/ 	.word	0xffffffff


	//   ....[12]....
        /*00ac*/ 	.word	0xffffffff


	//----- nvinfo : EIATTR_COOP_GROUP_INSTR_OFFSETS
	.align		4
.L_41:
        /*00b0*/ 	.byte	0x04, 0x28
        /*00b2*/ 	.short	(.L_43 - .L_42)


	//   ....[0]....
.L_42:
        /*00b4*/ 	.word	0x000000a0


	//   ....[1]....
        /*00b8*/ 	.word	0x000004e0


	//   ....[2]....
        /*00bc*/ 	.word	0x00000840


	//   ....[3]....
        /*00c0*/ 	.word	0x000009e0


	//   ....[4]....
        /*00c4*/ 	.word	0x00000ae0


	//   ....[5]....
        /*00c8*/ 	.word	0x00000c30


	//   ....[6]....
        /*00cc*/ 	.word	0x00000e30


	//   ....[7]....
        /*00d0*/ 	.word	0x00002ae0


	//   ....[8]....
        /*00d4*/ 	.word	0x00003d00


	//   ....[9]....
        /*00d8*/ 	.word	0x00003f10


	//   ....[10]....
        /*00dc*/ 	.word	0x00003f40


	//   ....[11]....
        /*00e0*/ 	.word	0x000047b0


	//   ....[12]....
        /*00e4*/ 	.word	0x000049f0


	//----- nvinfo : EIATTR_VRC_CTA_INIT_COUNT
	.align		4
.L_43:
        /*00e8*/ 	.byte	0x02, 0x4a
        /*00ea*/ 	.byte	0x80
	.zero		1


	//----- nvinfo : EIATTR_SYSCALL_OFFSETS
	.align		4
        /*00ec*/ 	.byte	0x04, 0x46
        /*00ee*/ 	.short	(.L_45 - .L_44)


	//   ....[0]....
.L_44:
        /*00f0*/ 	.word	0x00006f30


	//   ....[1]....
        /*00f4*/ 	.word	0x00007020


	//   ....[2]....
        /*00f8*/ 	.word	0x000076f0


	//   ....[3]....
        /*00fc*/ 	.word	0x00007fb0


	//   ....[4]....
        /*0100*/ 	.word	0x00008810


	//   ....[5]....
        /*0104*/ 	.word	0x00009050


	//----- nvinfo : EIATTR_MBARRIER_INSTR_OFFSETS
	.align		4
.L_45:
        /*0108*/ 	.byte	0x04, 0x39
        /*010a*/ 	.short	(.L_47 - .L_46)


	//   ....[0]....
.L_46:
        /*010c*/ 	.word	0x00000600
        /*0110*/ 	.word	0x000000ff
        /*0114*/ 	.word	0x00000000
        /*0118*/ 	.short	0x0100
        /*011a*/ 	.byte	0x07
	.zero		1


	//   ....[1]....
        /*011c*/ 	.word	0x00000610
        /*0120*/ 	.word	0x000000ff
        /*0124*/ 	.word	0x00000088
        /*0128*/ 	.short	0x0100
        /*012a*/ 	.byte	0x07
	.zero		1


	//   ....[2]....
        /*012c*/ 	.word	0x00000620
        /*0130*/ 	.word	0x000000ff
        /*0134*/ 	.word	0x00000008
        /*0138*/ 	.short	0x0100
        /*013a*/ 	.byte	0x07
	.zero		1


	//   ....[3]....
        /*013c*/ 	.word	0x00000630
        /*0140*/ 	.word	0x000000ff
        /*0144*/ 	.word	0x00000090
        /*0148*/ 	.short	0x0100
        /*014a*/ 	.byte	0x07
	.zero		1


	//   ....[4]....
        /*014c*/ 	.word	0x00000640
        /*0150*/ 	.word	0x000000ff
        /*0154*/ 	.word	0x00000010
        /*0158*/ 	.short	0x0100
        /*015a*/ 	.byte	0x07
	.zero		1


	//   ....[5]....
        /*015c*/ 	.word	0x00000650
        /*0160*/ 	.word	0x000000ff
        /*0164*/ 	.word	0x00000098
        /*0168*/ 	.short	0x0100
        /*016a*/ 	.byte	0x07
	.zero		1


	//   ....[6]....
        /*016c*/ 	.word	0x00000660
        /*0170*/ 	.word	0x000000ff
        /*0174*/ 	.word	0x00000018
        /*0178*/ 	.short	0x0100
        /*017a*/ 	.byte	0x07
	.zero		1


	//   ....[7]....
        /*017c*/ 	.word	0x00000670
        /*0180*/ 	.word	0x000000ff
        /*0184*/ 	.word	0x000000a0
        /*0188*/ 	.short	0x0100
        /*018a*/ 	.byte	0x07
	.zero		1


	//   ....[8]....
        /*018c*/ 	.word	0x00000680
        /*0190*/ 	.word	0x000000ff
        /*0194*/ 	.word	0x00000020
        /*0198*/ 	.short	0x0100
        /*019a*/ 	.byte	0x07
	.zero		1


	//   ....[9]....
        /*019c*/ 	.word	0x00000690
        /*01a0*/ 	.word	0x000000ff
        /*01a4*/ 	.word	0x000000a8
        /*01a8*/ 	.short	0x0100
        /*01aa*/ 	.byte	0x07
	.zero		1


	//   ....[10]....
        /*01ac*/ 	.word	0x000006a0
        /*01b0*/ 	.word	0x000000ff
        /*01b4*/ 	.word	0x00000028
        /*01b8*/ 	.short	0x0100
        /*01ba*/ 	.byte	0x07
	.zero		1


	//   ....[11]....
        /*01bc*/ 	.word	0x000006b0
        /*01c0*/ 	.word	0x000000ff
        /*01c4*/ 	.word	0x000000b0
        /*01c8*/ 	.short	0x0100
        /*01ca*/ 	.byte	0x07
	.zero		1


	//   ....[12]....
        /*01cc*/ 	.word	0x000006c0
        /*01d0*/ 	.word	0x000000ff
        /*01d4*/ 	.word	0x00000030
        /*01d8*/ 	.short	0x0100
        /*01da*/ 	.byte	0x07
	.zero		1


	//   ....[13]....
        /*01dc*/ 	.word	0x000006d0
        /*01e0*/ 	.word	0x000000ff
        /*01e4*/ 	.word	0x000000b8
        /*01e8*/ 	.short	0x0100
        /*01ea*/ 	.byte	0x07
	.zero		1


	//   ....[14]....
        /*01ec*/ 	.word	0x000006e0
        /*01f0*/ 	.word	0x000000ff
        /*01f4*/ 	.word	0x00000038
        /*01f8*/ 	.short	0x0100
        /*01fa*/ 	.byte	0x07
	.zero		1


	//   ....[15]....
        /*01fc*/ 	.word	0x000006f0
        /*0200*/ 	.word	0x000000ff
        /*0204*/ 	.word	0x000000c0
        /*0208*/ 	.short	0x0100
        /*020a*/ 	.byte	0x07
	.zero		1


	//   ....[16]....
        /*020c*/ 	.word	0x00000700
        /*0210*/ 	.word	0x000000ff
        /*0214*/ 	.word	0x00000040
        /*0218*/ 	.short	0x0100
        /*021a*/ 	.byte	0x07
	.zero		1


	//   ....[17]....
        /*021c*/ 	.word	0x00000710
        /*0220*/ 	.word	0x000000ff
        /*0224*/ 	.word	0x000000c8
        /*0228*/ 	.short	0x0100
        /*022a*/ 	.byte	0x07
	.zero		1


	//   ....[18]....
        /*022c*/ 	.word	0x00000720
        /*0230*/ 	.word	0x000000ff
        /*0234*/ 	.word	0x00000048
        /*0238*/ 	.short	0x0100
        /*023a*/ 	.byte	0x07
	.zero		1


	//   ....[19]....
        /*023c*/ 	.word	0x00000730
        /*0240*/ 	.word	0x000000ff
        /*0244*/ 	.word	0x000000d0
        /*0248*/ 	.short	0x0100
        /*024a*/ 	.byte	0x07
	.zero		1


	//   ....[20]....
        /*024c*/ 	.word	0x00000740
        /*0250*/ 	.word	0x000000ff
        /*0254*/ 	.word	0x00000050
        /*0258*/ 	.short	0x0100
        /*025a*/ 	.byte	0x07
	.zero		1


	//   ....[21]....
        /*025c*/ 	.word	0x00000750
        /*0260*/ 	.word	0x000000ff
        /*0264*/ 	.word	0x000000d8
        /*0268*/ 	.short	0x0100
        /*026a*/ 	.byte	0x07
	.zero		1


	//   ....[22]....
        /*026c*/ 	.word	0x00000760
        /*0270*/ 	.word	0x000000ff
        /*0274*/ 	.word	0x00000058
        /*0278*/ 	.short	0x0100
        /*027a*/ 	.byte	0x07
	.zero		1


	//   ....[23]....
        /*027c*/ 	.word	0x00000770
        /*0280*/ 	.word	0x000000ff
        /*0284*/ 	.word	0x000000e0
        /*0288*/ 	.short	0x0100
        /*028a*/ 	.byte	0x07
	.zero		1


	//   ....[24]....
        /*028c*/ 	.word	0x00000780
        /*0290*/ 	.word	0x000000ff
        /*0294*/ 	.word	0x00000060
        /*0298*/ 	.short	0x0100
        /*029a*/ 	.byte	0x07
	.zero		1


	//   ....[25]....
        /*029c*/ 	.word	0x00000790
        /*02a0*/ 	.word	0x000000ff
        /*02a4*/ 	.word	0x000000e8
        /*02a8*/ 	.short	0x0100
        /*02aa*/ 	.byte	0x07
	.zero		1


	//   ....[26]....
        /*02ac*/ 	.word	0x000007a0
        /*02b0*/ 	.word	0x000000ff
        /*02b4*/ 	.word	0x00000068
        /*02b8*/ 	.short	0x0100
        /*02ba*/ 	.byte	0x07
	.zero		1


	//   ....[27]....
        /*02bc*/ 	.word	0x000007b0
        /*02c0*/ 	.word	0x000000ff
        /*02c4*/ 	.word	0x000000f0
        /*02c8*/ 	.short	0x0100
        /*02ca*/ 	.byte	0x07
	.zero		1


	//   ....[28]....
        /*02cc*/ 	.word	0x000007c0
        /*02d0*/ 	.word	0x000000ff
        /*02d4*/ 	.word	0x00000070
        /*02d8*/ 	.short	0x0100
        /*02da*/ 	.byte	0x07
	.zero		1


	//   ....[29]....
        /*02dc*/ 	.word	0x000007d0
        /*02e0*/ 	.word	0x000000ff
        /*02e4*/ 	.word	0x000000f8
        /*02e8*/ 	.short	0x0100
        /*02ea*/ 	.byte	0x07
	.zero		1


	//   ....[30]....
        /*02ec*/ 	.word	0x000007e0
        /*02f0*/ 	.word	0x000000ff
        /*02f4*/ 	.word	0x00000078
        /*02f8*/ 	.short	0x0100
        /*02fa*/ 	.byte	0x07
	.zero		1


	//   ....[31]....
        /*02fc*/ 	.word	0x000007f0
        /*0300*/ 	.word	0x000000ff
        /*0304*/ 	.word	0x00000100
        /*0308*/ 	.short	0x0100
        /*030a*/ 	.byte	0x07
	.zero		1


	//   ....[32]....
        /*030c*/ 	.word	0x00000800
        /*0310*/ 	.word	0x000000ff
        /*0314*/ 	.word	0x00000080
        /*0318*/ 	.short	0x0100
        /*031a*/ 	.byte	0x07
	.zero		1


	//   ....[33]....
        /*031c*/ 	.word	0x00000810
        /*0320*/ 	.word	0x000000ff
        /*0324*/ 	.word	0x00000108
        /*0328*/ 	.short	0x0100
        /*032a*/ 	.byte	0x07
	.zero		1


	//   ....[34]....
        /*032c*/ 	.word	0x00000950
        /*0330*/ 	.word	0x000000ff
        /*0334*/ 	.word	0x00000110
        /*0338*/ 	.short	0x0100
        /*033a*/ 	.byte	0x07
	.zero		1


	//   ....[35]....
        /*033c*/ 	.word	0x00000960
        /*0340*/ 	.word	0x000000ff
        /*0344*/ 	.word	0x00000130
        /*0348*/ 	.short	0x0100
        /*034a*/ 	.byte	0x07
	.zero		1


	//   ....[36]....
        /*034c*/ 	.word	0x00000970
        /*0350*/ 	.word	0x000000ff
        /*0354*/ 	.word	0x00000118
        /*0358*/ 	.short	0x0100
        /*035a*/ 	.byte	0x07
	.zero		1


	//   ....[37]....
        /*035c*/ 	.word	0x00000980
        /*0360*/ 	.word	0x000000ff
        /*0364*/ 	.word	0x00000138
        /*0368*/ 	.short	0x0100
        /*036a*/ 	.byte	0x07
	.zero		1


	//   ....[38]....
        /*036c*/ 	.word	0x00000990
        /*0370*/ 	.word	0x000000ff
        /*0374*/ 	.word	0x00000120
        /*0378*/ 	.short	0x0100
        /*037a*/ 	.byte	0x07
	.zero		1


	//   ....[39]....
        /*037c*/ 	.word	0x000009a0
        /*0380*/ 	.word	0x000000ff
        /*0384*/ 	.word	0x00000140
        /*0388*/ 	.short	0x0100
        /*038a*/ 	.byte	0x07
	.zero		1


	//   ....[40]....
        /*038c*/ 	.word	0x000009b0
        /*0390*/ 	.word	0x000000ff
        /*0394*/ 	.word	0x00000128
        /*0398*/ 	.short	0x0100
        /*039a*/ 	.byte	0x07
	.zero		1


	//   ....[41]....
        /*039c*/ 	.word	0x000009c0
        /*03a0*/ 	.word	0x000000ff
        /*03a4*/ 	.word	0x00000148
        /*03a8*/ 	.short	0x0100
        /*03aa*/ 	.byte	0x07
	.zero		1


	//   ....[42]....
        /*03ac*/ 	.word	0x00000ab0
        /*03b0*/ 	.word	0x000000ff
        /*03b4*/ 	.word	0x00000150
        /*03b8*/ 	.short	0x0100
        /*03ba*/ 	.byte	0x06
	.zero		1


	//   ....[43]....
        /*03bc*/ 	.word	0x00000ac0
        /*03c0*/ 	.word	0x000000ff
        /*03c4*/ 	.word	0x00000158
        /*03c8*/ 	.short	0x0100
        /*03ca*/ 	.byte	0x06
	.zero		1


	//   ....[44]....
        /*03cc*/ 	.word	0x00000c00
        /*03d0*/ 	.word	0x000000ff
        /*03d4*/ 	.word	0x00000160
        /*03d8*/ 	.short	0x0100
        /*03da*/ 	.byte	0x06
	.zero		1


	//   ....[45]....
        /*03dc*/ 	.word	0x00000c10
        /*03e0*/ 	.word	0x000000ff
        /*03e4*/ 	.word	0x00000168
        /*03e8*/ 	.short	0x0100
        /*03ea*/ 	.byte	0x06
	.zero		1


	//   ....[46]....
        /*03ec*/ 	.word	0x00000d40
        /*03f0*/ 	.word	0x000000ff
        /*03f4*/ 	.word	0x00000170
        /*03f8*/ 	.short	0x0100
        /*03fa*/ 	.byte	0x07
	.zero		1


	//   ....[47]....
        /*03fc*/ 	.word	0x00000d50
        /*0400*/ 	.word	0x000000ff
        /*0404*/ 	.word	0x00000180
        /*0408*/ 	.short	0x0100
        /*040a*/ 	.byte	0x07
	.zero		1


	//   ....[48]....
        /*040c*/ 	.word	0x00000d60
        /*0410*/ 	.word	0x000000ff
        /*0414*/ 	.word	0x00000178
        /*0418*/ 	.short	0x0100
        /*041a*/ 	.byte	0x07
	.zero		1


	//   ....[49]....
        /*041c*/ 	.word	0x00000d70
        /*0420*/ 	.word	0x000000ff
        /*0424*/ 	.word	0x00000188
        /*0428*/ 	.short	0x0100
        /*042a*/ 	.byte	0x07
	.zero		1


	//   ....[50]....
        /*042c*/ 	.word	0x00001b70
        /*0430*/ 	.word	0x000000ff
        /*0434*/ 	.word	0x00000088
        /*0438*/ 	.short	0x010a
        /*043a*/ 	.byte	0x04
	.zero		1


	//   ....[51]....
        /*043c*/ 	.word	0x00001f00
        /*0440*/ 	.word	0x000000ff
        /*0444*/ 	.word	0x00000088
        /*0448*/ 	.short	0x010a
        /*044a*/ 	.byte	0x2d
	.zero		1


	//   ....[52]....
        /*044c*/ 	.word	0x000020a0
        /*0450*/ 	.word	0x000000ff
        /*0454*/ 	.word	0x00000088
        /*0458*/ 	.short	0x010a
        /*045a*/ 	.byte	0x08
	.zero		1


	//   ....[53]....
        /*045c*/ 	.word	0x00002400
        /*0460*/ 	.word	0x000000ff
        /*0464*/ 	.word	0x00000158
        /*0468*/ 	.short	0x0101
        /*046a*/ 	.byte	0x35
	.zero		1


	//   ....[54]....
        /*046c*/ 	.word	0x00002420
        /*0470*/ 	.word	0x000000ff
        /*0474*/ 	.word	0x00000088
        /*0478*/ 	.short	0x010a
        /*047a*/ 	.byte	0x04
	.zero		1


	//   ....[55]....
        /*047c*/ 	.word	0x000025e0
        /*0480*/ 	.word	0x000000ff
        /*0484*/ 	.word	0x00000088
        /*0488*/ 	.short	0x010a
        /*048a*/ 	.byte	0x31
	.zero		1


	//   ....[56]....
        /*048c*/ 	.word	0x00002780
        /*0490*/ 	.word	0x000000ff
        /*0494*/ 	.word	0x00000088
        /*0498*/ 	.short	0x010a
        /*049a*/ 	.byte	0x08
	.zero		1


	//   ....[57]....
        /*049c*/ 	.word	0x00002af0
        /*04a0*/ 	.word	0x000000ff
        /*04a4*/ 	.word	0x00000160
        /*04a8*/ 	.short	0x010a
        /*04aa*/ 	.byte	0x35
	.zero		1


	//   ....[58]....
        /*04ac*/ 	.word	0x00002bb0
        /*04b0*/ 	.word	0x000000ff
        /*04b4*/ 	.word	0x00000000
        /*04b8*/ 	.short	0x0101
        /*04ba*/ 	.byte	0x04
	.zero		1


	//   ....[59]....
        /*04bc*/ 	.word	0x00003090
        /*04c0*/ 	.word	0x000000ff
        /*04c4*/ 	.word	0x00000000
        /*04c8*/ 	.short	0x010a
        /*04ca*/ 	.byte	0x04
	.zero		1


	//   ....[60]....
        /*04cc*/ 	.word	0x00003120
        /*04d0*/ 	.word	0x000000ff
        /*04d4*/ 	.word	0x00000000
        /*04d8*/ 	.short	0x010a
        /*04da*/ 	.byte	0x04
	.zero		1


	//   ....[61]....
        /*04dc*/ 	.word	0x000031b0
        /*04e0*/ 	.word	0x000000ff
        /*04e4*/ 	.word	0x00000000
        /*04e8*/ 	.short	0x010a
        /*04ea*/ 	.byte	0x04
	.zero		1


	//   ....[62]....
        /*04ec*/ 	.word	0x00003240
        /*04f0*/ 	.word	0x000000ff
        /*04f4*/ 	.word	0x00000000
        /*04f8*/ 	.short	0x010a
        /*04fa*/ 	.byte	0x04
	.zero		1


	//   ....[63]....
        /*04fc*/ 	.word	0x000032d0
        /*0500*/ 	.word	0x000000ff
        /*0504*/ 	.word	0x00000000
        /*0508*/ 	.short	0x010a
        /*050a*/ 	.byte	0x04
	.zero		1


	//   ....[64]....
        /*050c*/ 	.word	0x00003360
        /*0510*/ 	.word	0x000000ff
        /*0514*/ 	.word	0x00000000
        /*0518*/ 	.short	0x010a
        /*051a*/ 	.byte	0x04
	.zero		1


	//   ....[65]....
        /*051c*/ 	.word	0x000033f0
        /*0520*/ 	.word	0x000000ff
        /*0524*/ 	.word	0x00000000
        /*0528*/ 	.short	0x010a
        /*052a*/ 	.byte	0x04
	.zero		1


	//   ....[66]....
        /*052c*/ 	.word	0x00003480
        /*0530*/ 	.word	0x000000ff
        /*0534*/ 	.word	0x00000000
        /*0538*/ 	.short	0x010a
        /*053a*/ 	.byte	0x04
	.zero		1


	//   ....[67]....
        /*053c*/ 	.word	0x00003510
        /*0540*/ 	.word	0x000000ff
        /*0544*/ 	.word	0x00000000
        /*0548*/ 	.short	0x010a
        /*054a*/ 	.byte	0x04
	.zero		1


	//   ....[68]....
        /*054c*/ 	.word	0x000035a0
        /*0550*/ 	.word	0x000000ff
        /*0554*/ 	.word	0x00000000
        /*0558*/ 	.short	0x010a
        /*055a*/ 	.byte	0x04
	.zero		1


	//   ....[69]....
        /*055c*/ 	.word	0x00003630
        /*0560*/ 	.word	0x000000ff
        /*0564*/ 	.word	0x00000000
        /*0568*/ 	.short	0x010a
        /*056a*/ 	.byte	0x04
	.zero		1


	//   ....[70]....
        /*056c*/ 	.word	0x000036c0
        /*0570*/ 	.word	0x000000ff
        /*0574*/ 	.word	0x00000000
        /*0578*/ 	.short	0x010a
        /*057a*/ 	.byte	0x04
	.zero		1


	//   ....[71]....
        /*057c*/ 	.word	0x00003750
        /*0580*/ 	.word	0x000000ff
        /*0584*/ 	.word	0x00000000
        /*0588*/ 	.short	0x010a
        /*058a*/ 	.byte	0x04
	.zero		1


	//   ....[72]....
        /*058c*/ 	.word	0x000037e0
        /*0590*/ 	.word	0x000000ff
        /*0594*/ 	.word	0x00000000
        /*0598*/ 	.short	0x010a
        /*059a*/ 	.byte	0x04
	.zero		1


	//   ....[73]....
        /*059c*/ 	.word	0x00003870
        /*05a0*/ 	.word	0x000000ff
        /*05a4*/ 	.word	0x00000000
        /*05a8*/ 	.short	0x010a
        /*05aa*/ 	.byte	0x04
	.zero		1


	//   ....[74]....
        /*05ac*/ 	.word	0x00003900
        /*05b0*/ 	.word	0x000000ff
        /*05b4*/ 	.word	0x00000000
        /*05b8*/ 	.short	0x010a
        /*05ba*/ 	.byte	0x04
	.zero		1


	//   ....[75]....
        /*05bc*/ 	.word	0x000039a0
        /*05c0*/ 	.word	0x00000000
        /*05c4*/ 	.word	0x00000000
        /*05c8*/ 	.short	0x010a
        /*05ca*/ 	.byte	0xff
	.zero		1


	//   ....[76]....
        /*05cc*/ 	.word	0x00003ad0
        /*05d0*/ 	.word	0x000000ff
        /*05d4*/ 	.word	0x00000168
        /*05d8*/ 	.short	0x010a
        /*05da*/ 	.byte	0x31
	.zero		1


	//   ....[77]....
        /*05dc*/ 	.word	0x00003b70
        /*05e0*/ 	.word	0x000000ff
        /*05e4*/ 	.word	0x00000160
        /*05e8*/ 	.short	0x010a
        /*05ea*/ 	.byte	0x31
	.zero		1


	//   ....[78]....
        /*05ec*/ 	.word	0x00003c10
        /*05f0*/ 	.word	0x000000ff
        /*05f4*/ 	.word	0x00000000
        /*05f8*/ 	.short	0x0101
        /*05fa*/ 	.byte	0x06
	.zero		1


	//   ....[79]....
        /*05fc*/ 	.word	0x00003c50
        /*0600*/ 	.word	0x000000ff
        /*0604*/ 	.word	0x00000168
        /*0608*/ 	.short	0x0106
        /*060a*/ 	.byte	0x31
	.zero		1


	//   ....[80]....
        /*060c*/ 	.word	0x00003c90
        /*0610*/ 	.word	0x00000000
        /*0614*/ 	.word	0x00000168
        /*0618*/ 	.short	0x010a
        /*061a*/ 	.byte	0xff
	.zero		1


	//   ....[81]....
        /*061c*/ 	.word	0x000041b0
        /*0620*/ 	.word	0x000000ff
        /*0624*/ 	.word	0x00000160
        /*0628*/ 	.short	0x010a
        /*062a*/ 	.byte	0x07
	.zero		1


	//   ....[82]....
        /*062c*/ 	.word	0x00004260
        /*0630*/ 	.word	0x000000ff
        /*0634*/ 	.word	0x00000000
        /*0638*/ 	.short	0x0101
        /*063a*/ 	.byte	0x05
	.zero		1


	//   ....[83]....
        /*063c*/ 	.word	0x00004270
        /*0640*/ 	.word	0x000000ff
        /*0644*/ 	.word	0x00000180
        /*0648*/ 	.short	0x010a
        /*064a*/ 	.byte	0x09
	.zero		1


	//   ....[84]....
        /*064c*/ 	.word	0x000042f0
        /*0650*/ 	.word	0x000000ff
        /*0654*/ 	.word	0x00000000
        /*0658*/ 	.short	0x010a
        /*065a*/ 	.byte	0x04
	.zero		1


	//   ....[85]....
        /*065c*/ 	.word	0x00004390
        /*0660*/ 	.word	0x000000ff
        /*0664*/ 	.word	0x00000000
        /*0668*/ 	.short	0x010a
        /*066a*/ 	.byte	0x08
	.zero		1


	//   ....[86]....
        /*066c*/ 	.word	0x000044d0
        /*0670*/ 	.word	0x000000ff
        /*0674*/ 	.word	0x00000000
        /*0678*/ 	.short	0x010a
        /*067a*/ 	.byte	0x04
	.zero		1


	//   ....[87]....
        /*067c*/ 	.word	0x00004700
        /*0680*/ 	.word	0x000000ff
        /*0684*/ 	.word	0x00000000
        /*0688*/ 	.short	0x010a
        /*068a*/ 	.byte	0x05
	.zero		1


	//   ....[88]....
        /*068c*/ 	.word	0x00004790
        /*0690*/ 	.word	0x000000ff
        /*0694*/ 	.word	0x00000000
        /*0698*/ 	.short	0x010a
        /*069a*/ 	.byte	0x06
	.zero		1


	//   ....[89]....
        /*069c*/ 	.word	0x00004d20
        /*06a0*/ 	.word	0x000000ff
        /*06a4*/ 	.word	0x00000160
        /*06a8*/ 	.short	0x010a
        /*06aa*/ 	.byte	0x11
	.zero		1


	//   ....[90]....
        /*06ac*/ 	.word	0x00005190
        /*06b0*/ 	.word	0x000000ff
        /*06b4*/ 	.word	0x00000000
        /*06b8*/ 	.short	0x0101
        /*06ba*/ 	.byte	0x10
	.zero		1


	//   ....[91]....
        /*06bc*/ 	.word	0x000054c0
        /*06c0*/ 	.word	0x000000ff
        /*06c4*/ 	.word	0x00000158
        /*06c8*/ 	.short	0x010a
        /*06ca*/ 	.byte	0x11
	.zero		1


	//   ....[92]....
        /*06cc*/ 	.word	0x000057f0
        /*06d0*/ 	.word	0x000000ff
        /*06d4*/ 	.word	0x00000130
        /*06d8*/ 	.short	0x010a
        /*06da*/ 	.byte	0x11
	.zero		1


	//   ....[93]....
        /*06dc*/ 	.word	0x00005970
        /*06e0*/ 	.word	0x000000ff
        /*06e4*/ 	.word	0x00000110
        /*06e8*/ 	.short	0x010b
        /*06ea*/ 	.byte	0x11
	.zero		1


	//   ....[94]....
        /*06ec*/ 	.word	0x00005980
        /*06f0*/ 	.word	0x000000ff
        /*06f4*/ 	.word	0x00000000
        /*06f8*/ 	.short	0x0101
        /*06fa*/ 	.byte	0x18
	.zero		1


	//   ....[95]....
        /*06fc*/ 	.word	0x000059a0
        /*0700*/ 	.word	0x000000ff
        /*0704*/ 	.word	0x00000138
        /*0708*/ 	.short	0x010a
        /*070a*/ 	.byte	0x11
	.zero		1


	//   ....[96]....
        /*070c*/ 	.word	0x00005ae0
        /*0710*/ 	.word	0x000000ff
        /*0714*/ 	.word	0x00000118
        /*0718*/ 	.short	0x010b
        /*071a*/ 	.byte	0x11
	.zero		1


	//   ....[97]....
        /*071c*/ 	.word	0x00005af0
        /*0720*/ 	.word	0x000000ff
        /*0724*/ 	.word	0x00000000
        /*0728*/ 	.short	0x0101
        /*072a*/ 	.byte	0x17
	.zero		1


	//   ....[98]....
        /*072c*/ 	.word	0x00005b00
        /*0730*/ 	.word	0x000000ff
        /*0734*/ 	.word	0x00000140
        /*0738*/ 	.short	0x010a
        /*073a*/ 	.byte	0x11
	.zero		1


	//   ....[99]....
        /*073c*/ 	.word	0x00005c60
        /*0740*/ 	.word	0x000000ff
        /*0744*/ 	.word	0x00000120
        /*0748*/ 	.short	0x010b
        /*074a*/ 	.byte	0x11
	.zero		1


	//   ....[100]....
        /*074c*/ 	.word	0x00005cd0
        /*0750*/ 	.word	0x000000ff
        /*0754*/ 	.word	0x00000000
        /*0758*/ 	.short	0x0101
        /*075a*/ 	.byte	0x31
	.zero		1


	//   ....[101]....
        /*075c*/ 	.word	0x00005d10
        /*0760*/ 	.word	0x000000ff
        /*0764*/ 	.word	0x00000148
        /*0768*/ 	.short	0x010a
        /*076a*/ 	.byte	0x11
	.zero		1


	//   ....[102]....
        /*076c*/ 	.word	0x00005ee0
        /*0770*/ 	.word	0x000000ff
        /*0774*/ 	.word	0x00000128
        /*0778*/ 	.short	0x010b
        /*077a*/ 	.byte	0x11
	.zero		1


	//   ....[103]....
        /*077c*/ 	.word	0x00005f00
        /*0780*/ 	.word	0x000000ff
        /*0784*/ 	.word	0x00000000
        /*0788*/ 	.short	0x0101
        /*078a*/ 	.byte	0x16
	.zero		1


	//   ....[104]....
        /*078c*/ 	.word	0x00005f30
        /*0790*/ 	.word	0x000000ff
        /*0794*/ 	.word	0x00000130
        /*0798*/ 	.short	0x010a
        /*079a*/ 	.byte	0x11
	.zero		1


	//   ....[105]....
        /*079c*/ 	.word	0x00005f50
        /*07a0*/ 	.word	0x000000ff
        /*07a4*/ 	.word	0x00000138
        /*07a8*/ 	.short	0x010a
        /*07aa*/ 	.byte	0x11
	.zero		1


	//   ....[106]....
        /*07ac*/ 	.word	0x00005f70
        /*07b0*/ 	.word	0x000000ff
        /*07b4*/ 	.word	0x00000140
        /*07b8*/ 	.short	0x010a
        /*07ba*/ 	.byte	0x11
	.zero		1


	//   ....[107]....
        /*07bc*/ 	.word	0x00005fb0
        /*07c0*/ 	.word	0x00000000
        /*07c4*/ 	.word	0x00000148
        /*07c8*/ 	.short	0x010a
        /*07ca*/ 	.byte	0xff
	.zero		1


	//   ....[108]....
        /*07cc*/ 	.word	0x00006360
        /*07d0*/ 	.word	0x000000ff
        /*07d4*/ 	.word	0x00000160
        /*07d8*/ 	.short	0x010a
        /*07da*/ 	.byte	0x33
	.zero		1


	//   ....[109]....
        /*07dc*/ 	.word	0x00006450
        /*07e0*/ 	.word	0x000000ff
        /*07e4*/ 	.word	0x00000000
        /*07e8*/ 	.short	0x0101
        /*07ea*/ 	.byte	0x04
	.zero		1


	//   ....[110]....
        /*07ec*/ 	.word	0x00007430
        /*07f0*/ 	.word	0x000000ff
        /*07f4*/ 	.word	0x00000110
        /*07f8*/ 	.short	0x010a
        /*07fa*/ 	.byte	0x33
	.zero		1


	//   ....[111]....
        /*07fc*/ 	.word	0x00007450
        /*0800*/ 	.word	0x00000054
        /*0804*/ 	.word	0x00000170
        /*0808*/ 	.short	0x010a
        /*080a*/ 	.byte	0xff
	.zero		1


	//   ....[112]....
        /*080c*/ 	.word	0x00007510
        /*0810*/ 	.word	0x000000ff
        /*0814*/ 	.word	0x00000110
        /*0818*/ 	.short	0x010a
        /*081a*/ 	.byte	0x33
	.zero		1


	//   ....[113]....
        /*081c*/ 	.word	0x000075d0
        /*0820*/ 	.word	0x00000054
        /*0824*/ 	.word	0x00000170
        /*0828*/ 	.short	0x010a
        /*082a*/ 	.byte	0xff
	.zero		1


	//   ....[114]....
        /*082c*/ 	.word	0x00007d20
        /*0830*/ 	.word	0x00000000
        /*0834*/ 	.word	0x00000000
        /*0838*/ 	.short	0x0101
        /*083a*/ 	.byte	0xff
	.zero		1


	//   ....[115]....
        /*083c*/ 	.word	0x00007d30
        /*0840*/ 	.word	0x00000004
        /*0844*/ 	.word	0x00000110
        /*0848*/ 	.short	0x010a
        /*084a*/ 	.byte	0xff
	.zero		1


	//   ....[116]....
        /*084c*/ 	.word	0x00007de0
        /*0850*/ 	.word	0x00000004
        /*0854*/ 	.word	0x00000110
        /*0858*/ 	.short	0x010a
        /*085a*/ 	.byte	0xff
	.zero		1


	//   ....[117]....
        /*085c*/ 	.word	0x00008580
        /*0860*/ 	.word	0x0000005d
        /*0864*/ 	.word	0x00000000
        /*0868*/ 	.short	0x0101
        /*086a*/ 	.byte	0xff
	.zero		1


	//   ....[118]....
        /*086c*/ 	.word	0x000085a0
        /*0870*/ 	.word	0x00000010
        /*0874*/ 	.word	0x00000110
        /*0878*/ 	.short	0x010a
        /*087a*/ 	.byte	0xff
	.zero		1


	//   ....[119]....
        /*087c*/ 	.word	0x00008640
        /*0880*/ 	.word	0x00000010
        /*0884*/ 	.word	0x00000110
        /*0888*/ 	.short	0x010a
        /*088a*/ 	.byte	0xff
	.zero		1


	//   ....[120]....
        /*088c*/ 	.word	0x00008dd0
        /*0890*/ 	.word	0x0000005d
        /*0894*/ 	.word	0x00000000
        /*0898*/ 	.short	0x0101
        /*089a*/ 	.byte	0xff
	.zero		1


	//   ....[121]....
        /*089c*/ 	.word	0x00008df0
        /*08a0*/ 	.word	0x00000011
        /*08a4*/ 	.word	0x00000110
        /*08a8*/ 	.short	0x010a
        /*08aa*/ 	.byte	0xff
	.zero		1


	//   ....[122]....
        /*08ac*/ 	.word	0x00008e90
        /*08b0*/ 	.word	0x00000011
        /*08b4*/ 	.word	0x00000110
        /*08b8*/ 	.short	0x010a
        /*08ba*/ 	.byte	0xff
	.zero		1


	//   ....[123]....
        /*08bc*/ 	.word	0x000091c0
        /*08c0*/ 	.word	0x000000ff
        /*08c4*/ 	.word	0x00000000
        /*08c8*/ 	.short	0x0101
        /*08ca*/ 	.byte	0x05
	.zero		1


	//   ....[124]....
        /*08cc*/ 	.word	0x00009670
        /*08d0*/ 	.word	0x00000003
        /*08d4*/ 	.word	0x00000000
        /*08d8*/ 	.short	0x0101
        /*08da*/ 	.byte	0xff
	.zero		1


	//   ....[125]....
        /*08dc*/ 	.word	0x000098b0
        /*08e0*/ 	.word	0x000000ff
        /*08e4*/ 	.word	0x00000000
        /*08e8*/ 	.short	0x0101
        /*08ea*/ 	.byte	0x04
	.zero		1


	//   ....[126]....
        /*08ec*/ 	.word	0x000098e0
        /*08f0*/ 	.word	0x00000003
        /*08f4*/ 	.word	0x00000088
        /*08f8*/ 	.short	0x010a
        /*08fa*/ 	.byte	0xff
	.zero		1


	//   ....[127]....
        /*08fc*/ 	.word	0x00009940
        /*0900*/ 	.word	0x00000004
        /*0904*/ 	.word	0x00000088
        /*0908*/ 	.short	0x010a
        /*090a*/ 	.byte	0xff
	.zero		1


	//   ....[128]....
        /*090c*/ 	.word	0x000099a0
        /*0910*/ 	.word	0x00000002
        /*0914*/ 	.word	0x00000160
        /*0918*/ 	.short	0x010a
        /*091a*/ 	.byte	0xff
	.zero		1


	//   ....[129]....
        /*091c*/ 	.word	0x00009a00
        /*0920*/ 	.word	0x00000000
        /*0924*/ 	.word	0x00000000
        /*0928*/ 	.short	0x010a
        /*092a*/ 	.byte	0xff
	.zero		1


	//   ....[130]....
        /*092c*/ 	.word	0x00009a60
        /*0930*/ 	.word	0x00000000
        /*0934*/ 	.word	0x00000000
        /*0938*/ 	.short	0x010a
        /*093a*/ 	.byte	0xff
	.zero		1


	//   ....[131]....
        /*093c*/ 	.word	0x00009ac0
        /*0940*/ 	.word	0x00000000
        /*0944*/ 	.word	0x00000000
        /*0948*/ 	.short	0x010a
        /*094a*/ 	.byte	0xff
	.zero		1


	//   ....[132]....
        /*094c*/ 	.word	0x00009b20
        /*0950*/ 	.word	0x00000000
        /*0954*/ 	.word	0x00000000
        /*0958*/ 	.short	0x010a
        /*095a*/ 	.byte	0xff
	.zero		1


	//   ....[133]....
        /*095c*/ 	.word	0x00009b80
        /*0960*/ 	.word	0x00000000
        /*0964*/ 	.word	0x00000000
        /*0968*/ 	.short	0x010a
        /*096a*/ 	.byte	0xff
	.zero		1


	//   ....[134]....
        /*096c*/ 	.word	0x00009be0
        /*0970*/ 	.word	0x00000000
        /*0974*/ 	.word	0x00000000
        /*0978*/ 	.short	0x010a
        /*097a*/ 	.byte	0xff
	.zero		1


	//   ....[135]....
        /*097c*/ 	.word	0x00009c40
        /*0980*/ 	.word	0x00000000
        /*0984*/ 	.word	0x00000000
        /*0988*/ 	.short	0x010a
        /*098a*/ 	.byte	0xff
	.zero		1


	//   ....[136]....
        /*098c*/ 	.word	0x00009ca0
        /*0990*/ 	.word	0x00000000
        /*0994*/ 	.word	0x00000000
        /*0998*/ 	.short	0x010a
        /*099a*/ 	.byte	0xff
	.zero		1


	//   ....[137]....
        /*099c*/ 	.word	0x00009d00
        /*09a0*/ 	.word	0x00000000
        /*09a4*/ 	.word	0x00000000
        /*09a8*/ 	.short	0x010a
        /*09aa*/ 	.byte	0xff
	.zero		1


	//   ....[138]....
        /*09ac*/ 	.word	0x00009d60
        /*09b0*/ 	.word	0x00000000
        /*09b4*/ 	.word	0x00000000
        /*09b8*/ 	.short	0x010a
        /*09ba*/ 	.byte	0xff
	.zero		1


	//   ....[139]....
        /*09bc*/ 	.word	0x00009dc0
        /*09c0*/ 	.word	0x00000000
        /*09c4*/ 	.word	0x00000000
        /*09c8*/ 	.short	0x010a
        /*09ca*/ 	.byte	0xff
	.zero		1


	//   ....[140]....
        /*09cc*/ 	.word	0x00009e20
        /*09d0*/ 	.word	0x00000000
        /*09d4*/ 	.word	0x00000000
        /*09d8*/ 	.short	0x010a
        /*09da*/ 	.byte	0xff
	.zero		1


	//   ....[141]....
        /*09dc*/ 	.word	0x00009e80
        /*09e0*/ 	.word	0x00000000
        /*09e4*/ 	.word	0x00000000
        /*09e8*/ 	.short	0x010a
        /*09ea*/ 	.byte	0xff
	.zero		1


	//   ....[142]....
        /*09ec*/ 	.word	0x00009ee0
        /*09f0*/ 	.word	0x00000000
        /*09f4*/ 	.word	0x00000000
        /*09f8*/ 	.short	0x010a
        /*09fa*/ 	.byte	0xff
	.zero		1


	//   ....[143]....
        /*09fc*/ 	.word	0x00009f40
        /*0a00*/ 	.word	0x00000000
        /*0a04*/ 	.word	0x00000000
        /*0a08*/ 	.short	0x010a
        /*0a0a*/ 	.byte	0xff
	.zero		1


	//   ....[144]....
        /*0a0c*/ 	.word	0x00009fa0
        /*0a10*/ 	.word	0x00000000
        /*0a14*/ 	.word	0x00000000
        /*0a18*/ 	.short	0x010a
        /*0a1a*/ 	.byte	0xff
	.zero		1


	//   ....[145]....
        /*0a1c*/ 	.word	0x0000a000
        /*0a20*/ 	.word	0x00000004
        /*0a24*/ 	.word	0x00000168
        /*0a28*/ 	.short	0x010a
        /*0a2a*/ 	.byte	0xff
	.zero		1


	//   ....[146]....
        /*0a2c*/ 	.word	0x0000a060
        /*0a30*/ 	.word	0x00000004
        /*0a34*/ 	.word	0x00000160
        /*0a38*/ 	.short	0x010a
        /*0a3a*/ 	.byte	0xff
	.zero		1


	//   ....[147]....
        /*0a3c*/ 	.word	0x0000a0c0
        /*0a40*/ 	.word	0x00000000
        /*0a44*/ 	.word	0x00000160
        /*0a48*/ 	.short	0x010a
        /*0a4a*/ 	.byte	0xff
	.zero		1


	//   ....[148]....
        /*0a4c*/ 	.word	0x0000a120
        /*0a50*/ 	.word	0x00000000
        /*0a54*/ 	.word	0x00000180
        /*0a58*/ 	.short	0x010a
        /*0a5a*/ 	.byte	0xff
	.zero		1


	//   ....[149]....
        /*0a5c*/ 	.word	0x0000a180
        /*0a60*/ 	.word	0x00000000
        /*0a64*/ 	.word	0x00000000
        /*0a68*/ 	.short	0x010a
        /*0a6a*/ 	.byte	0xff
	.zero		1


	//   ....[150]....
        /*0a6c*/ 	.word	0x0000a1e0
        /*0a70*/ 	.word	0x00000000
        /*0a74*/ 	.word	0x00000000
        /*0a78*/ 	.short	0x010a
        /*0a7a*/ 	.byte	0xff
	.zero		1


	//   ....[151]....
        /*0a7c*/ 	.word	0x0000a240
        /*0a80*/ 	.word	0x00000000
        /*0a84*/ 	.word	0x00000000
        /*0a88*/ 	.short	0x010a
        /*0a8a*/ 	.byte	0xff
	.zero		1


	//   ....[152]....
        /*0a8c*/ 	.word	0x0000a2a0
        /*0a90*/ 	.word	0x00000003
        /*0a94*/ 	.word	0x00000160
        /*0a98*/ 	.short	0x010a
        /*0a9a*/ 	.byte	0xff
	.zero		1


	//   ....[153]....
        /*0a9c*/ 	.word	0x0000a300
        /*0aa0*/ 	.word	0x00000000
        /*0aa4*/ 	.word	0x00000158
        /*0aa8*/ 	.short	0x010a
        /*0aaa*/ 	.byte	0xff
	.zero		1


	//   ....[154]....
        /*0aac*/ 	.word	0x0000a360
        /*0ab0*/ 	.word	0x00000003
        /*0ab4*/ 	.word	0x00000130
        /*0ab8*/ 	.short	0x010a
        /*0aba*/ 	.byte	0xff
	.zero		1


	//   ....[155]....
        /*0abc*/ 	.word	0x0000a3c0
        /*0ac0*/ 	.word	0x00000003
        /*0ac4*/ 	.word	0x00000138
        /*0ac8*/ 	.short	0x010a
        /*0aca*/ 	.byte	0xff
	.zero		1


	//   ....[156]....
        /*0acc*/ 	.word	0x0000a420
        /*0ad0*/ 	.word	0x00000003
        /*0ad4*/ 	.word	0x00000140
        /*0ad8*/ 	.short	0x010a
        /*0ada*/ 	.byte	0xff
	.zero		1


	//   ....[157]....
        /*0adc*/ 	.word	0x0000a480
        /*0ae0*/ 	.word	0x00000003
        /*0ae4*/ 	.word	0x00000148
        /*0ae8*/ 	.short	0x010a
        /*0aea*/ 	.byte	0xff
	.zero		1


	//   ....[158]....
        /*0aec*/ 	.word	0x0000a4e0
        /*0af0*/ 	.word	0x00000000
        /*0af4*/ 	.word	0x00000130
        /*0af8*/ 	.short	0x010a
        /*0afa*/ 	.byte	0xff
	.zero		1


	//   ....[159]....
        /*0afc*/ 	.word	0x0000a540
        /*0b00*/ 	.word	0x00000000
        /*0b04*/ 	.word	0x00000138
        /*0b08*/ 	.short	0x010a
        /*0b0a*/ 	.byte	0xff
	.zero		1


	//   ....[160]....
        /*0b0c*/ 	.word	0x0000a5a0
        /*0b10*/ 	.word	0x00000000
        /*0b14*/ 	.word	0x00000140
        /*0b18*/ 	.short	0x010a
        /*0b1a*/ 	.byte	0xff
	.zero		1


	//   ....[161]....
        /*0b1c*/ 	.word	0x0000a600
        /*0b20*/ 	.word	0x00000000
        /*0b24*/ 	.word	0x00000160
        /*0b28*/ 	.short	0x010a
        /*0b2a*/ 	.byte	0xff
	.zero		1


	//   ....[162]....
        /*0b2c*/ 	.word	0x0000a660
        /*0b30*/ 	.word	0x00000000
        /*0b34*/ 	.word	0x00000110
        /*0b38*/ 	.short	0x010a
        /*0b3a*/ 	.byte	0xff
	.zero		1


	//   ....[163]....
        /*0b3c*/ 	.word	0x0000a6b0
        /*0b40*/ 	.word	0x00000054
        /*0b44*/ 	.word	0x00000170
        /*0b48*/ 	.short	0x010a
        /*0b4a*/ 	.byte	0xff
	.zero		1


	//   ....[164]....
        /*0b4c*/ 	.word	0x0000a700
        /*0b50*/ 	.word	0x00000004
        /*0b54*/ 	.word	0x00000110
        /*0b58*/ 	.short	0x010a
        /*0b5a*/ 	.byte	0xff
	.zero		1


	//   ....[165]....
        /*0b5c*/ 	.word	0x0000a750
        /*0b60*/ 	.word	0x00000010
        /*0b64*/ 	.word	0x00000110
        /*0b68*/ 	.short	0x010a
        /*0b6a*/ 	.byte	0xff
	.zero		1


	//   ....[166]....
        /*0b6c*/ 	.word	0x0000a7a0
        /*0b70*/ 	.word	0x00000011
        /*0b74*/ 	.word	0x00000110
        /*0b78*/ 	.short	0x010a
        /*0b7a*/ 	.byte	0xff
	.zero		1


	//----- nvinfo : EIATTR_NUM_MBARRIERS
	.align		4
.L_47:
        /*0b7c*/ 	.byte	0x03, 0x38
        /*0b7e*/ 	.short	0x0032


	//----- nvinfo : EIATTR_EXIT_INSTR_OFFSETS
	.align		4
        /*0b80*/ 	.byte	0x04, 0x1c
        /*0b82*/ 	.short	(.L_49 - .L_48)


	//   ....[0]....
.L_48:
        /*0b84*/ 	.word	0x000039d0


	//   ....[1]....
        /*0b88*/ 	.word	0x00003c60


	//   ....[2]....
        /*0b8c*/ 	.word	0x00003cc0


	//   ....[3]....
        /*0b90*/ 	.word	0x00004a00


	//   ....[4]....
        /*0b94*/ 	.word	0x00005fe0


	//   ....[5]....
        /*0b98*/ 	.word	0x00006020


	//   ....[6]....
        /*0b9c*/ 	.word	0x000097a0


	//   ....[7]....
        /*0ba0*/ 	.word	0x00009820


	//   ....[8]....
        /*0ba4*/ 	.word	0x00009850


	//   ....[9]....
        /*0ba8*/ 	.word	0x000098c0


	//----- nvinfo : EIATTR_MAX_THREADS
	.align		4
.L_49:
        /*0bac*/ 	.byte	0x04, 0x05
        /*0bae*/ 	.short	(.L_51 - .L_50)
.L_50:
        /*0bb0*/ 	.word	0x00000100
        /*0bb4*/ 	.word	0x00000001
        /*0bb8*/ 	.word	0x00000001


	//----- nvinfo : EIATTR_CRS_STACK_SIZE
	.align		4
.L_51:
        /*0bbc*/ 	.byte	0x04, 0x1e
        /*0bbe*/ 	.short	(.L_53 - .L_52)
.L_52:
        /*0bc0*/ 	.word	0x00000000


	//----- nvinfo : EIATTR_CBANK_PARAM_SIZE
	.align		4
.L_53:
        /*0bc4*/ 	.byte	0x03, 0x19
        /*0bc6*/ 	.short	0x0900


	//----- nvinfo : EIATTR_PARAM_CBANK
	.align		4
        /*0bc8*/ 	.byte	0x04, 0x0a
        /*0bca*/ 	.short	(.L_55 - .L_54)
	.align		4
.L_54:
        /*0bcc*/ 	.word	index@(.nv.constant0._ZN7cutlass13device_kernelINS_4conv6kernel13ConvUniversalINS1_16ConvProblemShapeILNS1_8OperatorE2ELi3EEENS1_10collective14CollectiveConvINS1_47MainloopSm100TmaUmmaWarpSpecializedImplicitGemmILS5_2ELi17ELi3ELi1ELi2EN4cute5tupleIJNSA_1CILi2EEENSC_ILi1EEESE_EEEEENSB_IJNSC_ILi64EEENSB_IJNSC_ILi128EEEEEENSB_IJNSC_ILi32EEEEEEEEENS_10bfloat16_tESN_NSA_8TiledMMAINSA_8MMA_AtomIJNSA_20SM100_MMA_F16BF16_SSISN_SN_fLi64ELi128ELNSA_4UMMA5MajorE1ELSS_1ELNSR_7ScaleInE0ELST_0EEEEEENSA_6LayoutINSB_IJSE_SE_SE_EEENSB_IJNSC_ILi0EEESY_SY_EEEEENSB_IJNSA_10UnderscoreES11_S11_EEEEENS7_6detail27Sm100ImplicitGemmTileTraitsINSA_13SM90_TMA_LOADENSA_14ComposedLayoutINSA_7SwizzleILi3ELi4ELi3EEENSA_18smem_ptr_flag_bitsILi16EEENSW_INSB_IJSH_NSC_ILi8EEEEEENSB_IJSE_SH_EEEEEEEvEENS15_INSA_30SM90_TMA_LOAD_IM2COL_MULTICASTES1G_vEEEENS_8epilogue10collective18CollectiveEpilogueINS1L_23Sm100TmaWarpSpecializedILi4ELi2ELi16ELb1ELb0EEEJSM_NSB_IJNSW_ISH_SE_EENSW_ISK_SE_EEEEESN_NSB_IJlNSB_IJSE_lllEEESY_EEESN_S1U_NS1L_6fusion15FusionCallbacksIS1P_NS1V_17LinearCombinationISN_fSN_fLNS_15FloatRoundStyleE2EEESM_S1S_JEEENSA_5SM1004TMEM4LOAD26SM100_TMEM_LOAD_16dp256b4xES16_NS17_INS18_ILi2ELi4ELi3EEES1B_NSW_INSB_IJS1C_SK_EEENSB_IJSK_SE_EEEEEEENSA_17SM75_U32x4_LDSM_NENSA_14SM90_TMA_STOREES29_NSA_17SM90_U32x4_STSM_NENSA_39AutoVectorizingCopyWithAssumedAlignmentILi128EEEEEEvvEEEEvNT_6ParamsE)
        /*0bd0*/ 	.short	0x0380
        /*0bd2*/ 	.short	0x0900


	//----- nvinfo : EIATTR_SW_WAR
	.align		4
.L_55:
        /*0bd4*/ 	.byte	0x04, 0x36
        /*0bd6*/ 	.short	(.L_57 - .L_56)
.L_56:
        /*0bd8*/ 	.word	0x00000008
.L_57:


//--------------------- .nv.callgraph             --------------------------
	.section	.nv.callgraph,"",@"SHT_CUDA_CALLGRAPH"
	.align	4
	.sectionentsize	8
	.align		4
        /*0000*/ 	.word	0x00000000
	.align		4
        /*0004*/ 	.word	0xffffffff
	.align		4
        /*0008*/ 	.word	index@(_ZN7cutlass13device_kernelINS_4conv6kernel13ConvUniversalINS1_16ConvProblemShapeILNS1_8OperatorE2ELi3EEENS1_10collective14CollectiveConvINS1_47MainloopSm100TmaUmmaWarpSpecializedImplicitGemmILS5_2ELi17ELi3ELi1ELi2EN4cute5tupleIJNSA_1CILi2EEENSC_ILi1EEESE_EEEEENSB_IJNSC_ILi64EEENSB_IJNSC_ILi128EEEEEENSB_IJNSC_ILi32EEEEEEEEENS_10bfloat16_tESN_NSA_8TiledMMAINSA_8MMA_AtomIJNSA_20SM100_MMA_F16BF16_SSISN_SN_fLi64ELi128ELNSA_4UMMA5MajorE1ELSS_1ELNSR_7ScaleInE0ELST_0EEEEEENSA_6LayoutINSB_IJSE_SE_SE_EEENSB_IJNSC_ILi0EEESY_SY_EEEEENSB_IJNSA_10UnderscoreES11_S11_EEEEENS7_6detail27Sm100ImplicitGemmTileTraitsINSA_13SM90_TMA_LOADENSA_14ComposedLayoutINSA_7SwizzleILi3ELi4ELi3EEENSA_18smem_ptr_flag_bitsILi16EEENSW_INSB_IJSH_NSC_ILi8EEEEEENSB_IJSE_SH_EEEEEEEvEENS15_INSA_30SM90_TMA_LOAD_IM2COL_MULTICASTES1G_vEEEENS_8epilogue10collective18CollectiveEpilogueINS1L_23Sm100TmaWarpSpecializedILi4ELi2ELi16ELb1ELb0EEEJSM_NSB_IJNSW_ISH_SE_EENSW_ISK_SE_EEEEESN_NSB_IJlNSB_IJSE_lllEEESY_EEESN_S1U_NS1L_6fusion15FusionCallbacksIS1P_NS1V_17LinearCombinationISN_fSN_fLNS_15FloatRoundStyleE2EEESM_S1S_JEEENSA_5SM1004TMEM4LOAD26SM100_TMEM_LOAD_16dp256b4xES16_NS17_INS18_ILi2ELi4ELi3EEES1B_NSW_INSB_IJS1C_SK_EEENSB_IJSK_SE_EEEEEEENSA_17SM75_U32x4_LDSM_NENSA_14SM90_TMA_STOREES29_NSA_17SM90_U32x4_STSM_NENSA_39AutoVectorizingCopyWithAssumedAlignmentILi128EEEEEEvvEEEEvNT_6ParamsE)
	.align		4
        /*000c*/ 	.word	index@(__assertfail)
	.align		4
        /*0010*/ 	.word	0x00000000
	.align		4
        /*0014*/ 	.word	0xfffffffe
	.align		4
        /*0018*/ 	.word	0x00000000
	.align		4
        /*001c*/ 	.word	0xfffffffd
	.align		4
        /*0020*/ 	.word	0x00000000
	.align		4
        /*0024*/ 	.word	0xfffffffc


//--------------------- .nv.constant4             --------------------------
	.section	.nv.constant4,"a",@progbits
	.align	8
	.align		8
.nv.constant4:
        /*0000*/ 	.dword	__assertfail
	.align		8
        /*0008*/ 	.dword	__unnamed_1
	.align		8
        /*0010*/ 	.dword	__unnamed_2
	.align		8
        /*0018*/ 	.dword	_ZN39_INTERNAL_50b70a68_4_k_cu_d65361fc_33234cuda3std3__45__cpo5beginE
	.align		8
        /*0020*/ 	.dword	_ZN39_INTERNAL_50b70a68_4_k_cu_d65361fc_33234cuda3std3__45__cpo3endE
	.align		8
        /*0028*/ 	.dword	_ZN39_INTERNAL_50b70a68_4_k_cu_d65361fc_33234cuda3std3__45__cpo6cbeginE
	.align		8
        /*0030*/ 	.dword	_ZN39_INTERNAL_50b70a68_4_k_cu_d65361fc_33234cuda3std3__45__cpo4cendE
	.align		8
        /*0038*/ 	.dword	_ZN39_INTERNAL_50b70a68_4_k_cu_d65361fc_33234cuda3std3__441_GLOBAL__N__50b70a68_4_k_cu_d65361fc_33236ignoreE
	.align		8
        /*0040*/ 	.dword	_ZN39_INTERNAL_50b70a68_4_k_cu_d65361fc_33234cuda3std3__419piecewise_constructE
	.align		8
        /*0048*/ 	.dword	_ZN39_INTERNAL_50b70a68_4_k_cu_d65361fc_33234cuda3std3__48in_placeE
	.align		8
        /*0050*/ 	.dword	_ZN39_INTERNAL_50b70a68_4_k_cu_d65361fc_33234cuda3std6ranges3__45__cpo4swapE
	.align		8
        /*0058*/ 	.dword	_ZN39_INTERNAL_50b70a68_4_k_cu_d65361fc_33234cuda3std6ranges3__45__cpo9iter_moveE
	.align		8
        /*0060*/ 	.dword	_ZN39_INTERNAL_50b70a68_4_k_cu_d65361fc_33234cute7productE
	.align		8
        /*0068*/ 	.dword	_ZN39_INTERNAL_50b70a68_4_k_cu_d65361fc_33234cute1_E
	.align		8
        /*0070*/ 	.dword	$str$27
	.align		8
        /*0078*/ 	.dword	$str$28
	.align		8
        /*0080*/ 	.dword	$str$29
	.align		8
        /*0088*/ 	.dword	$str$30


//--------------------- .text._ZN7cutlass13device_kernelINS_4conv6kernel13ConvUniversalINS1_16ConvProblemShapeILNS1_8OperatorE2ELi3EEENS1_10collective14CollectiveConvINS1_47MainloopSm100TmaUmmaWarpSpecializedImplicitGemmILS5_2ELi17ELi3ELi1ELi2EN4cute5tupleIJNSA_1CILi2EEENSC_ILi1EEESE_EEEEENSB_IJNSC_ILi64EEENSB_IJNSC_ILi128EEEEEENSB_IJNSC_ILi32EEEEEEEEENS_10bfloat16_tESN_NSA_8TiledMMAINSA_8MMA_AtomIJNSA_20SM100_MMA_F16BF16_SSISN_SN_fLi64ELi128ELNSA_4UMMA5MajorE1ELSS_1ELNSR_7ScaleInE0ELST_0EEEEEENSA_6LayoutINSB_IJSE_SE_SE_EEENSB_IJNSC_ILi0EEESY_SY_EEEEENSB_IJNSA_10UnderscoreES11_S11_EEEEENS7_6detail27Sm100ImplicitGemmTileTraitsINSA_13SM90_TMA_LOADENSA_14ComposedLayoutINSA_7SwizzleILi3ELi4ELi3EEENSA_18smem_ptr_flag_bitsILi16EEENSW_INSB_IJSH_NSC_ILi8EEEEEENSB_IJSE_SH_EEEEEEEvEENS15_INSA_30SM90_TMA_LOAD_IM2COL_MULTICASTES1G_vEEEENS_8epilogue10collective18CollectiveEpilogueINS1L_23Sm100TmaWarpSpecializedILi4ELi2ELi16ELb1ELb0EEEJSM_NSB_IJNSW_ISH_SE_EENSW_ISK_SE_EEEEESN_NSB_IJlNSB_IJSE_lllEEESY_EEESN_S1U_NS1L_6fusion15FusionCallbacksIS1P_NS1V_17LinearCombinationISN_fSN_fLNS_15FloatRoundStyleE2EEESM_S1S_JEEENSA_5SM1004TMEM4LOAD26SM100_TMEM_LOAD_16dp256b4xES16_NS17_INS18_ILi2ELi4ELi3EEES1B_NSW_INSB_IJS1C_SK_EEENSB_IJSK_SE_EEEEEEENSA_17SM75_U32x4_LDSM_NENSA_14SM90_TMA_STOREES29_NSA_17SM90_U32x4_STSM_NENSA_39AutoVectorizingCopyWithAssumedAlignmentILi128EEEEEEvvEEEEvNT_6ParamsE --------------------------
	.section	.text._ZN7cutlass13device_kernelINS_4conv6kernel13ConvUniversalINS1_16ConvProblemShapeILNS1_8OperatorE2ELi3EEENS1_10collective14CollectiveConvINS1_47MainloopSm100TmaUmmaWarpSpecializedImplicitGemmILS5_2ELi17ELi3ELi1ELi2EN4cute5tupleIJNSA_1CILi2EEENSC_ILi1EEESE_EEEEENSB_IJNSC_ILi64EEENSB_IJNSC_ILi128EEEEEENSB_IJNSC_ILi32EEEEEEEEENS_10bfloat16_tESN_NSA_8TiledMMAINSA_8MMA_AtomIJNSA_20SM100_MMA_F16BF16_SSISN_SN_fLi64ELi128ELNSA_4UMMA5MajorE1ELSS_1ELNSR_7ScaleInE0ELST_0EEEEEENSA_6LayoutINSB_IJSE_SE_SE_EEENSB_IJNSC_ILi0EEESY_SY_EEEEENSB_IJNSA_10UnderscoreES11_S11_EEEEENS7_6detail27Sm100ImplicitGemmTileTraitsINSA_13SM90_TMA_LOADENSA_14ComposedLayoutINSA_7SwizzleILi3ELi4ELi3EEENSA_18smem_ptr_flag_bitsILi16EEENSW_INSB_IJSH_NSC_ILi8EEEEEENSB_IJSE_SH_EEEEEEEvEENS15_INSA_30SM90_TMA_LOAD_IM2COL_MULTICASTES1G_vEEEENS_8epilogue10collective18CollectiveEpilogueINS1L_23Sm100TmaWarpSpecializedILi4ELi2ELi16ELb1ELb0EEEJSM_NSB_IJNSW_ISH_SE_EENSW_ISK_SE_EEEEESN_NSB_IJlNSB_IJSE_lllEEESY_EEESN_S1U_NS1L_6fusion15FusionCallbacksIS1P_NS1V_17LinearCombinationISN_fSN_fLNS_15FloatRoundStyleE2EEESM_S1S_JEEENSA_5SM1004TMEM4LOAD26SM100_TMEM_LOAD_16dp256b4xES16_NS17_INS18_ILi2ELi4ELi3EEES1B_NSW_INSB_IJS1C_SK_EEENSB_IJSK_SE_EEEEEEENSA_17SM75_U32x4_LDSM_NENSA_14SM90_TMA_STOREES29_NSA_17SM90_U32x4_STSM_NENSA_39AutoVectorizingCopyWithAssumedAlignmentILi128EEEEEEvvEEEEvNT_6ParamsE,"ax",@progbits
	.align	128
.text._ZN7cutlass13device_kernelINS_4conv6kernel13ConvUniversalINS1_16ConvProblemShapeILNS1_8OperatorE2ELi3EEENS1_10collective14CollectiveConvINS1_47MainloopSm100TmaUmmaWarpSpecializedImplicitGemmILS5_2ELi17ELi3ELi1ELi2EN4cute5tupleIJNSA_1CILi2EEENSC_ILi1EEESE_EEEEENSB_IJNSC_ILi64EEENSB_IJNSC_ILi128EEEEEENSB_IJNSC_ILi32EEEEEEEEENS_10bfloat16_tESN_NSA_8TiledMMAINSA_8MMA_AtomIJNSA_20SM100_MMA_F16BF16_SSISN_SN_fLi64ELi128ELNSA_4UMMA5MajorE1ELSS_1ELNSR_7ScaleInE0ELST_0EEEEEENSA_6LayoutINSB_IJSE_SE_SE_EEENSB_IJNSC_ILi0EEESY_SY_EEEEENSB_IJNSA_10UnderscoreES11_S11_EEEEENS7_6detail27Sm100ImplicitGemmTileTraitsINSA_13SM90_TMA_LOADENSA_14ComposedLayoutINSA_7SwizzleILi3ELi4ELi3EEENSA_18smem_ptr_flag_bitsILi16EEENSW_INSB_IJSH_NSC_ILi8EEEEEENSB_IJSE_SH_EEEEEEEvEENS15_INSA_30SM90_TMA_LOAD_IM2COL_MULTICASTES1G_vEEEENS_8epilogue10collective18CollectiveEpilogueINS1L_23Sm100TmaWarpSpecializedILi4ELi2ELi16ELb1ELb0EEEJSM_NSB_IJNSW_ISH_SE_EENSW_ISK_SE_EEEEESN_NSB_IJlNSB_IJSE_lllEEESY_EEESN_S1U_NS1L_6fusion15FusionCallbacksIS1P_NS1V_17LinearCombinationISN_fSN_fLNS_15FloatRoundStyleE2EEESM_S1S_JEEENSA_5SM1004TMEM4LOAD26SM100_TMEM_LOAD_16dp256b4xES16_NS17_INS18_ILi2ELi4ELi3EEES1B_NSW_INSB_IJS1C_SK_EEENSB_IJSK_SE_EEEEEEENSA_17SM75_U32x4_LDSM_NENSA_14SM90_TMA_STOREES29_NSA_17SM90_U32x4_STSM_NENSA_39AutoVectorizingCopyWithAssumedAlignmentILi128EEEEEEvvEEEEvNT_6ParamsE:
        .type           _ZN7cutlass13device_kernelINS_4conv6kernel13ConvUniversalINS1_16ConvProblemShapeILNS1_8OperatorE2ELi3EEENS1_10collective14CollectiveConvINS1_47MainloopSm100TmaUmmaWarpSpecializedImplicitGemmILS5_2ELi17ELi3ELi1ELi2EN4cute5tupleIJNSA_1CILi2EEENSC_ILi1EEESE_EEEEENSB_IJNSC_ILi64EEENSB_IJNSC_ILi128EEEEEENSB_IJNSC_ILi32EEEEEEEEENS_10bfloat16_tESN_NSA_8TiledMMAINSA_8MMA_AtomIJNSA_20SM100_MMA_F16BF16_SSISN_SN_fLi64ELi128ELNSA_4UMMA5MajorE1ELSS_1ELNSR_7ScaleInE0ELST_0EEEEEENSA_6LayoutINSB_IJSE_SE_SE_EEENSB_IJNSC_ILi0EEESY_SY_EEEEENSB_IJNSA_10UnderscoreES11_S11_EEEEENS7_6detail27Sm100ImplicitGemmTileTraitsINSA_13SM90_TMA_LOADENSA_14ComposedLayoutINSA_7SwizzleILi3ELi4ELi3EEENSA_18smem_ptr_flag_bitsILi16EEENSW_INSB_IJSH_NSC_ILi8EEEEEENSB_IJSE_SH_EEEEEEEvEENS15_INSA_30SM90_TMA_LOAD_IM2COL_MULTICASTES1G_vEEEENS_8epilogue10collective18CollectiveEpilogueINS1L_23Sm100TmaWarpSpecializedILi4ELi2ELi16ELb1ELb0EEEJSM_NSB_IJNSW_ISH_SE_EENSW_ISK_SE_EEEEESN_NSB_IJlNSB_IJSE_lllEEESY_EEESN_S1U_NS1L_6fusion15FusionCallbacksIS1P_NS1V_17LinearCombinationISN_fSN_fLNS_15FloatRoundStyleE2EEESM_S1S_JEEENSA_5SM1004TMEM4LOAD26SM100_TMEM_LOAD_16dp256b4xES16_NS17_INS18_ILi2ELi4ELi3EEES1B_NSW_INSB_IJS1C_SK_EEENSB_IJSK_SE_EEEEEEENSA_17SM75_U32x4_LDSM_NENSA_14SM90_TMA_STOREES29_NSA_17SM90_U32x4_STSM_NENSA_39AutoVectorizingCopyWithAssumedAlignmentILi128EEEEEEvvEEEEvNT_6ParamsE,@function
        .size           _ZN7cutlass13device_kernelINS_4conv6kernel13ConvUniversalINS1_16ConvProblemShapeILNS1_8OperatorE2ELi3EEENS1_10collective14CollectiveConvINS1_47MainloopSm100TmaUmmaWarpSpecializedImplicitGemmILS5_2ELi17ELi3ELi1ELi2EN4cute5tupleIJNSA_1CILi2EEENSC_ILi1EEESE_EEEEENSB_IJNSC_ILi64EEENSB_IJNSC_ILi128EEEEEENSB_IJNSC_ILi32EEEEEEEEENS_10bfloat16_tESN_NSA_8TiledMMAINSA_8MMA_AtomIJNSA_20SM100_MMA_F16BF16_SSISN_SN_fLi64ELi128ELNSA_4UMMA5MajorE1ELSS_1ELNSR_7ScaleInE0ELST_0EEEEEENSA_6LayoutINSB_IJSE_SE_SE_EEENSB_IJNSC_ILi0EEESY_SY_EEEEENSB_IJNSA_10UnderscoreES11_S11_EEEEENS7_6detail27Sm100ImplicitGemmTileTraitsINSA_13SM90_TMA_LOADENSA_14ComposedLayoutINSA_7SwizzleILi3ELi4ELi3EEENSA_18smem_ptr_flag_bitsILi16EEENSW_INSB_IJSH_NSC_ILi8EEEEEENSB_IJSE_SH_EEEEEEEvEENS15_INSA_30SM90_TMA_LOAD_IM2COL_MULTICASTES1G_vEEEENS_8epilogue10collective18CollectiveEpilogueINS1L_23Sm100TmaWarpSpecializedILi4ELi2ELi16ELb1ELb0EEEJSM_NSB_IJNSW_ISH_SE_EENSW_ISK_SE_EEEEESN_NSB_IJlNSB_IJSE_lllEEESY_EEESN_S1U_NS1L_6fusion15FusionCallbacksIS1P_NS1V_17LinearCombinationISN_fSN_fLNS_15FloatRoundStyleE2EEESM_S1S_JEEENSA_5SM1004TMEM4LOAD26SM100_TMEM_LOAD_16dp256b4xES16_NS17_INS18_ILi2ELi4ELi3EEES1B_NSW_INSB_IJS1C_SK_EEENSB_IJSK_SE_EEEEEEENSA_17SM75_U32x4_LDSM_NENSA_14SM90_TMA_STOREES29_NSA_17SM90_U32x4_STSM_NENSA_39AutoVectorizingCopyWithAssumedAlignmentILi128EEEEEEvvEEEEvNT_6ParamsE,(.L_x_213 - _ZN7cutlass13device_kernelINS_4conv6kernel13ConvUniversalINS1_16ConvProblemShapeILNS1_8OperatorE2ELi3EEENS1_10collective14CollectiveConvINS1_47MainloopSm100TmaUmmaWarpSpecializedImplicitGemmILS5_2ELi17ELi3ELi1ELi2EN4cute5tupleIJNSA_1CILi2EEENSC_ILi1EEESE_EEEEENSB_IJNSC_ILi64EEENSB_IJNSC_ILi128EEEEEENSB_IJNSC_ILi32EEEEEEEEENS_10bfloat16_tESN_NSA_8TiledMMAINSA_8MMA_AtomIJNSA_20SM100_MMA_F16BF16_SSISN_SN_fLi64ELi128ELNSA_4UMMA5MajorE1ELSS_1ELNSR_7ScaleInE0ELST_0EEEEEENSA_6LayoutINSB_IJSE_SE_SE_EEENSB_IJNSC_ILi0EEESY_SY_EEEEENSB_IJNSA_10UnderscoreES11_S11_EEEEENS7_6detail27Sm100ImplicitGemmTileTraitsINSA_13SM90_TMA_LOADENSA_14ComposedLayoutINSA_7SwizzleILi3ELi4ELi3EEENSA_18smem_ptr_flag_bitsILi16EEENSW_INSB_IJSH_NSC_ILi8EEEEEENSB_IJSE_SH_EEEEEEEvEENS15_INSA_30SM90_TMA_LOAD_IM2COL_MULTICASTES1G_vEEEENS_8epilogue10collective18CollectiveEpilogueINS1L_23Sm100TmaWarpSpecializedILi4ELi2ELi16ELb1ELb0EEEJSM_NSB_IJNSW_ISH_SE_EENSW_ISK_SE_EEEEESN_NSB_IJlNSB_IJSE_lllEEESY_EEESN_S1U_NS1L_6fusion15FusionCallbacksIS1P_NS1V_17LinearCombinationISN_fSN_fLNS_15FloatRoundStyleE2EEESM_S1S_JEEENSA_5SM1004TMEM4LOAD26SM100_TMEM_LOAD_16dp256b4xES16_NS17_INS18_ILi2ELi4ELi3EEES1B_NSW_INSB_IJS1C_SK_EEENSB_IJSK_SE_EEEEEEENSA_17SM75_U32x4_LDSM_NENSA_14SM90_TMA_STOREES29_NSA_17SM90_U32x4_STSM_NENSA_39AutoVectorizingCopyWithAssumedAlignmentILi128EEEEEEvvEEEEvNT_6ParamsE)
        .other          _ZN7cutlass13device_kernelINS_4conv6kernel13ConvUniversalINS1_16ConvProblemShapeILNS1_8OperatorE2ELi3EEENS1_10collective14CollectiveConvINS1_47MainloopSm100TmaUmmaWarpSpecializedImplicitGemmILS5_2ELi17ELi3ELi1ELi2EN4cute5tupleIJNSA_1CILi2EEENSC_ILi1EEESE_EEEEENSB_IJNSC_ILi64EEENSB_IJNSC_ILi128EEEEEENSB_IJNSC_ILi32EEEEEEEEENS_10bfloat16_tESN_NSA_8TiledMMAINSA_8MMA_AtomIJNSA_20SM100_MMA_F16BF16_SSISN_SN_fLi64ELi128ELNSA_4UMMA5MajorE1ELSS_1ELNSR_7ScaleInE0ELST_0EEEEEENSA_6LayoutINSB_IJSE_SE_SE_EEENSB_IJNSC_ILi0EEESY_SY_EEEEENSB_IJNSA_10UnderscoreES11_S11_EEEEENS7_6detail27Sm100ImplicitGemmTileTraitsINSA_13SM90_TMA_LOADENSA_14ComposedLayoutINSA_7SwizzleILi3ELi4ELi3EEENSA_18smem_ptr_flag_bitsILi16EEENSW_INSB_IJSH_NSC_ILi8EEEEEENSB_IJSE_SH_EEEEEEEvEENS15_INSA_30SM90_TMA_LOAD_IM2COL_MULTICASTES1G_vEEEENS_8epilogue10collective18CollectiveEpilogueINS1L_23Sm100TmaWarpSpecializedILi4ELi2ELi16ELb1ELb0EEEJSM_NSB_IJNSW_ISH_SE_EENSW_ISK_SE_EEEEESN_NSB_IJlNSB_IJSE_lllEEESY_EEESN_S1U_NS1L_6fusion15FusionCallbacksIS1P_NS1V_17LinearCombinationISN_fSN_fLNS_15FloatRoundStyleE2EEESM_S1S_JEEENSA_5SM1004TMEM4LOAD26SM100_TMEM_LOAD_16dp256b4xES16_NS17_INS18_ILi2ELi4ELi3EEES1B_NSW_INSB_IJS1C_SK_EEENSB_IJSK_SE_EEEEEEENSA_17SM75_U32x4_LDSM_NENSA_14SM90_TMA_STOREES29_NSA_17SM90_U32x4_STSM_NENSA_39AutoVectorizingCopyWithAssumedAlignmentILi128EEEEEEvvEEEEvNT_6ParamsE,@"STO_CUDA_ENTRY STV_DEFAULT"
_ZN7cutlass13device_kernelINS_4conv6kernel13ConvUniversalINS1_16ConvProblemShapeILNS1_8OperatorE2ELi3EEENS1_10collective14CollectiveConvINS1_47MainloopSm100TmaUmmaWarpSpecializedImplicitGemmILS5_2ELi17ELi3ELi1ELi2EN4cute5tupleIJNSA_1CILi2EEENSC_ILi1EEESE_EEEEENSB_IJNSC_ILi64EEENSB_IJNSC_ILi128EEEEEENSB_IJNSC_ILi32EEEEEEEEENS_10bfloat16_tESN_NSA_8TiledMMAINSA_8MMA_AtomIJNSA_20SM100_MMA_F16BF16_SSISN_SN_fLi64ELi128ELNSA_4UMMA5MajorE1ELSS_1ELNSR_7ScaleInE0ELST_0EEEEEENSA_6LayoutINSB_IJSE_SE_SE_EEENSB_IJNSC_ILi0EEESY_SY_EEEEENSB_IJNSA_10UnderscoreES11_S11_EEEEENS7_6detail27Sm100ImplicitGemmTileTraitsINSA_13SM90_TMA_LOADENSA_14ComposedLayoutINSA_7SwizzleILi3ELi4ELi3EEENSA_18smem_ptr_flag_bitsILi16EEENSW_INSB_IJSH_NSC_ILi8EEEEEENSB_IJSE_SH_EEEEEEEvEENS15_INSA_30SM90_TMA_LOAD_IM2COL_MULTICASTES1G_vEEEENS_8epilogue10collective18CollectiveEpilogueINS1L_23Sm100TmaWarpSpecializedILi4ELi2ELi16ELb1ELb0EEEJSM_NSB_IJNSW_ISH_SE_EENSW_ISK_SE_EEEEESN_NSB_IJlNSB_IJSE_lllEEESY_EEESN_S1U_NS1L_6fusion15FusionCallbacksIS1P_NS1V_17LinearCombinationISN_fSN_fLNS_15FloatRoundStyleE2EEESM_S1S_JEEENSA_5SM1004TMEM4LOAD26SM100_TMEM_LOAD_16dp256b4xES16_NS17_INS18_ILi2ELi4ELi3EEES1B_NSW_INSB_IJS1C_SK_EEENSB_IJSK_SE_EEEEEEENSA_17SM75_U32x4_LDSM_NENSA_14SM90_TMA_STOREES29_NSA_17SM90_U32x4_STSM_NENSA_39AutoVectorizingCopyWithAssumedAlignmentILi128EEEEEEvvEEEEvNT_6ParamsE:
[----:B------:R-:W1:Y:S01]  /*0000*/  LDC R1, c[0x0][0x37c] ;  /* 0x0000df00ff017b82 */ /* 0x000e620000000800 */
[----:B------:R-:W2:Y:S01]  /*0010*/  S2R R74, SR_TID.X ;  /* 0x00000000004a7919 */ /* 0x000ea20000002100 */
[----:B------:R-:W3:Y:S01]  /*0020*/  LDCU.64 UR6, c[0x0][0x990] ;  /* 0x00013200ff0677ac */ /* 0x000ee20008000a00 */
[----:B-1----:R-:W-:Y:S01]  /*0030*/  VIADD R1, R1, 0xfffffff8 ;  /* 0xfffffff801017836 */ /* 0x002fe20000000000 */
[----:B------:R-:W-:Y:S02]  /*0040*/  PRMT R59, RZ, 0x7610, R59 ;  /* 0x00007610ff3b7816 */ /* 0x000fe4000000003b */
[----:B------:R-:W-:Y:S01]  /*0050*/  ELECT P6, URZ, PT ;  /* 0x0000000000ff782f */ /* 0x000fe200038c0000 */
[----:B------:R-:W1:Y:S01]  /*0060*/  LDCU.64 UR46, c[0x0][0x358] ;  /* 0x00006b00ff2e77ac */ /* 0x000e620008000a00 */
[----:B---3--:R-:W-:-:S04]  /*0070*/  UISETP.NE.U32.AND UP0, UPT, UR6, URZ, UPT ;  /* 0x000000ff0600728c */ /* 0x008fc8000bf05070 */
[----:B------:R-:W-:Y:S01]  /*0080*/  UISETP.NE.AND.EX UP0, UPT, UR7, URZ, UPT, UP0 ;  /* 0x000000ff0700728c */ /* 0x000fe2000bf05300 */
[----:B--2---:R-:W-:-:S05]  /*0090*/  SHF.R.U32.HI R75, RZ, 0x5, R74 ;  /* 0x00000005ff4b7819 */ /* 0x004fca000001164a */
[----:B------:R-:W2:Y:S02]  /*00a0*/  SHFL.IDX PT, R0, R75, RZ, 0x1f ;  /* 0x00001fff4b007589 */ /* 0x000ea400000e0000 */
[----:B--2---:R-:W-:Y:S01]  /*00b0*/  R2UR UR4, R0 ;  /* 0x00000000000472ca */ /* 0x004fe200000e0000 */
[----:B-1----:R-:W-:-:S14]  /*00c0*/  BRA.U UP0, `(.L_x_0) ;  /* 0x00000001002c7547 */ /* 0x002fdc000b800000 */
[----:B------:R-:W1:Y:S02]  /*00d0*/  LDCU.64 UR8, c[0x0][0x988] ;  /* 0x00013100ff0877ac */ /* 0x000e640008000a00 */
[----:B-1----:R-:W-:-:S04]  /*00e0*/  UISETP.NE.U32.AND UP0, UPT, UR8, URZ, UPT ;  /* 0x000000ff0800728c */ /* 0x002fc8000bf05070 */
[----:B------:R-:W-:-:S09]  /*00f0*/  UISETP.NE.AND.EX UP0, UPT, UR9, URZ, UPT, UP0 ;  /* 0x000000ff0900728c */ /* 0x000fd2000bf05300 */
[----:B------:R-:W-:Y:S05]  /*0100*/  BRA.U !UP0, `(.L_x_1) ;  /* 0x0000000108107547 */ /* 0x000fea000b800000 */
[----:B------:R-:W1:Y:S02]  /*0110*/  LDC.64 R2, c[0x0][0x988] ;  /* 0x00026200ff027b82 */ /* 0x000e640000000a00 */
[----:B-1----:R1:W5:Y:S01]  /*0120*/  LDG.E R35, desc[UR46][R2.64] ;  /* 0x0000002e02237981 */ /* 0x002362000c1e1900 */
[----:B------:R-:W-:Y:S01]  /*0130*/  HFMA2 R59, -RZ, RZ, 0, 5.9604644775390625e-08 ;  /* 0x00000001ff3b7431 */ /* 0x000fe200000001ff */
[----:B------:R-:W-:Y:S05]  /*0140*/  BRA `(.L_x_0) ;  /* 0x00000000000c7947 */ /* 0x000fea0003800000 */
.L_x_1:
[----:B------:R-:W1:Y:S01]  /*0150*/  LDCU UR5, c[0x0][0x980] ;  /* 0x00013000ff0577ac */ /* 0x000e620008000800 */
[----:B------:R-:W-:Y:S01]  /*0160*/  HFMA2 R59, -RZ, RZ, 0, 5.9604644775390625e-08 ;  /* 0x00000001ff3b7431 */ /* 0x000fe200000001ff */
[----:B-1----:R-:W-:Y:S02]  /*0170*/  MOV R35, UR5 ;  /* 0x0000000500237c02 */ /* 0x002fe40008000f00 */
.L_x_0:
[----:B------:R-:W2:Y:S02]  /*0180*/  LDCU.64 UR8, c[0x0][0x9b0] ;  /* 0x00013600ff0877ac */ /* 0x000ea40008000a00 */
[----:B--2---:R-:W-:-:S04]  /*0190*/  UISETP.NE.U32.AND UP0, UPT, UR8, URZ, UPT ;  /* 0x000000ff0800728c */ /* 0x004fc8000bf05070 */
[----:B------:R-:W-:-:S09]  /*01a0*/  UISETP.NE.AND.EX UP0, UPT, UR9, URZ, UPT, UP0 ;  /* 0x000000ff0900728c */ /* 0x000fd2000bf05300 */
[----:B------:R-:W-:Y:S05]  /*01b0*/  BRA.U UP0, `(.L_x_2) ;  /* 0x0000000100247547 */ /* 0x000fea000b800000 */
[----:B------:R-:W2:Y:S02]  /*01c0*/  LDCU.64 UR8, c[0x0][0x9a8] ;  /* 0x00013500ff0877ac */ /* 0x000ea40008000a00 */
[----:B--2---:R-:W-:-:S04]  /*01d0*/  UISETP.NE.U32.AND UP0, UPT, UR8, URZ, UPT ;  /* 0x000000ff0800728c */ /* 0x004fc8000bf05070 */
[----:B------:R-:W-:-:S09]  /*01e0*/  UISETP.NE.AND.EX UP0, UPT, UR9, URZ, UPT, UP0 ;  /* 0x000000ff0900728c */ /* 0x000fd2000bf05300 */
[----:B------:R-:W-:Y:S05]  /*01f0*/  BRA.U !UP0, `(.L_x_3) ;  /* 0x00000001080c7547 */ /* 0x000fea000b800000 */
[----:B-1----:R-:W1:Y:S02]  /*0200*/  LDC.64 R2, c[0x0][0x9a8] ;  /* 0x00026a00ff027b82 */ /* 0x002e640000000a00 */
[----:B-1----:R2:W5:Y:S01]  /*0210*/  LDG.E R33, desc[UR46][R2.64] ;  /* 0x0000002e02217981 */ /* 0x002562000c1e1900 */
[----:B------:R-:W-:Y:S05]  /*0220*/  BRA `(.L_x_2) ;  /* 0x0000000000087947 */ /* 0x000fea0003800000 */
.L_x_3:
[----:B------:R-:W2:Y:S02]  /*0230*/  LDCU UR5, c[0x0][0x9a0] ;  /* 0x00013400ff0577ac */ /* 0x000ea40008000800 */
[----:B--2---:R-:W-:Y:S02]  /*0240*/  MOV R33, UR5 ;  /* 0x0000000500217c02 */ /* 0x004fe40008000f00 */
.L_x_2:
[----:B------:R-:W-:Y:S01]  /*0250*/  IMAD.U32 R0, RZ, RZ, UR4 ;  /* 0x00000004ff007e24 */ /* 0x000fe2000f8e00ff */
[----:B------:R-:W-:Y:S04]  /*0260*/  BSSY.RECONVERGENT B0, `(.L_x_4) ;  /* 0x000000c000007945 */ /* 0x000fe80003800200 */
[C---:B------:R-:W-:Y:S02]  /*0270*/  ISETP.NE.OR P1, PT, R0.reuse, 0x1, !P6 ;  /* 0x000000010000780c */ /* 0x040fe40007725670 */
[----:B------:R-:W-:-:S11]  /*0280*/  ISETP.NE.OR P0, PT, R0, 0x3, !P6 ;  /* 0x000000030000780c */ /* 0x000fd60007705670 */
[----:B------:R-:W-:Y:S05]  /*0290*/  @P1 BRA `(.L_x_5) ;  /* 0x0000000000201947 */ /* 0x000fea0003800000 */
[----:B------:R-:W3:Y:S02]  /*02a0*/  LDCU.64 UR8, c[0x0][0x348] ;  /* 0x00006900ff0877ac */ /* 0x000ee40008000a00 */
[----:B---3--:R-:W-:Y:S02]  /*02b0*/  UIADD3 UR10, UP1, UPT, UR8, 0x80, URZ ;  /* 0x00000080080a7890 */ /* 0x008fe4000ff3e0ff */
[----:B------:R-:W-:Y:S02]  /*02c0*/  UIADD3 UR8, UP0, UPT, UR8, 0x180, URZ ;  /* 0x0000018008087890 */ /* 0x000fe4000ff1e0ff */
[----:B------:R-:W-:Y:S02]  /*02d0*/  UIADD3.X UR11, UPT, UPT, URZ, UR9, URZ, UP1, !UPT ;  /* 0x00000009ff0b7290 */ /* 0x000fe40008ffe4ff */
[----:B------:R-:W-:-:S07]  /*02e0*/  UIADD3.X UR9, UPT, UPT, URZ, UR9, URZ, UP0, !UPT ;  /* 0x00000009ff097290 */ /* 0x000fce00087fe4ff */
[----:B------:R3:W-:Y:S02]  /*02f0*/  UTMACCTL.PF [UR10] ;  /* 0x000000000a0079b9 */ /* 0x0007e40008040000 */
[----:B------:R3:W-:Y:S02]  /*0300*/  UTMACCTL.PF [UR8] ;  /* 0x00000000080079b9 */ /* 0x0007e40008040000 */
[----:B---3--:R-:W-:Y:S01]  /*0310*/  NOP ;  /* 0x0000000000007918 */ /* 0x008fe20000000000 */
.L_x_5:
[----:B------:R-:W-:Y:S05]  /*0320*/  BSYNC.RECONVERGENT B0 ;  /* 0x0000000000007941 */ /* 0x000fea0003800200 */
.L_x_4:
[----:B------:R-:W-:Y:S04]  /*0330*/  BSSY.RECONVERGENT B0, `(.L_x_6) ;  /* 0x000000a000007945 */ /* 0x000fe80003800200 */
        /* <DEDUP_REMOVED lines=9> */
.L_x_7:
[----:B------:R-:W-:Y:S05]  /*03d0*/  BSYNC.RECONVERGENT B0 ;  /* 0x0000000000007941 */ /* 0x000fea0003800200 */
.L_x_6:
[----:B------:R-:W3:Y:S01]  /*03e0*/  LDCU.64 UR8, c[0x0][0x988] ;  /* 0x00013100ff0877ac */ /* 0x000ee20008000a00 */
[----:B------:R-:W-:Y:S02]  /*03f0*/  UISETP.EQ.U32.AND UP1, UPT, UR6, URZ, UPT ;  /* 0x000000ff0600728c */ /* 0x000fe4000bf22070 */
[----:B------:R-:W-:Y:S02]  /*0400*/  UPLOP3.LUT UP6, UPT, UPT, UPT, UPT, 0x80, 0x8 ;  /* 0x000000000008789c */ /* 0x000fe40003fcf070 */
[----:B---3--:R-:W-:-:S04]  /*0410*/  UISETP.NE.U32.AND UP0, UPT, UR8, URZ, UPT ;  /* 0x000000ff0800728c */ /* 0x008fc8000bf05070 */
[----:B------:R-:W-:-:S04]  /*0420*/  UISETP.NE.AND.EX UP0, UPT, UR9, URZ, UPT, UP0 ;  /* 0x000000ff0900728c */ /* 0x000fc8000bf05300 */
[----:B------:R-:W-:-:S04]  /*0430*/  UISETP.EQ.OR.EX UP2, UPT, UR7, URZ, !UP0, UP1 ;  /* 0x000000ff0700728c */ /* 0x000fc8000c742710 */
[----:B------:R-:W-:-:S05]  /*0440*/  UP2UR UR50, UPR, URZ, 0x4 ;  /* 0x00000004ff327883 */ /* 0x000fca0008000000 */
[----:B------:R-:W-:Y:S07]  /*0450*/  BRA.U !UP2, `(.L_x_8) ;  /* 0x000000010a207547 */ /* 0x000fee000b800000 */
[----:B------:R-:W-:Y:S01]  /*0460*/  UISETP.NE.U32.AND UP2, UPT, UR6, URZ, UPT ;  /* 0x000000ff0600728c */ /* 0x000fe2000bf45070 */
[----:B-----5:R-:W-:Y:S01]  /*0470*/  FSETP.NEU.AND P0, PT, R35, RZ, PT ;  /* 0x000000ff2300720b */ /* 0x020fe20003f0d000 */
[----:B------:R-:W-:Y:S02]  /*0480*/  USEL UR5, URZ, 0xffffffff, UP0 ;  /* 0xffffffffff057887 */ /* 0x000fe40008000000 */
[----:B------:R-:W-:-:S10]  /*0490*/  UISETP.NE.AND.EX UP2, UPT, UR7, URZ, UPT, UP2 ;  /* 0x000000ff0700728c */ /* 0x000fd4000bf45320 */
[----:B------:R-:W-:Y:S01]  /*04a0*/  VOTEU.ANY UP1, P0 ;  /* 0x0000000000ff7886 */ /* 0x000fe20000020100 */
[----:B------:R-:W-:-:S04]  /*04b0*/  @!UP2 USEL UR5, URZ, 0xffffffff, UP1 ;  /* 0xffffffffff05a887 */ /* 0x000fc80008800000 */
[----:B------:R-:W-:-:S04]  /*04c0*/  ULOP3.LUT UR5, UR5, 0x1, URZ, 0xc0, !UPT ;  /* 0x0000000105057892 */ /* 0x000fc8000f8ec0ff */
[----:B------:R-:W-:-:S11]  /*04d0*/  UISETP.NE.U32.AND UP6, UPT, UR5, 0x1, UPT ;  /* 0x000000010500788c */ /* 0x000fd6000bfc5070 */
.L_x_8:
[----:B-12---:R-:W1:Y:S02]  /*04e0*/  SHFL.IDX PT, R2, R75, RZ, 0x1f ;  /* 0x00001fff4b027589 */ /* 0x006e6400000e0000 */
[----:B-1----:R-:W-:-:S13]  /*04f0*/  ISETP.NE.AND P0, PT, R2, RZ, PT ;  /* 0x000000ff0200720c */ /* 0x002fda0003f05270 */
[----:B------:R-:W-:Y:S05]  /*0500*/  @P0 BRA `(.L_x_9) ;  /* 0x0000000000cc0947 */ /* 0x000fea0003800000 */
[----:B------:R-:W-:Y:S01]  /*0510*/  ELECT P0, URZ, PT ;  /* 0x0000000000ff782f */ /* 0x000fe20003800000 */
[----:B------:R-:W-:-:S12]  /*0520*/  BSSY.RECONVERGENT B0, `(.L_x_9) ;  /* 0x0000031000007945 */ /* 0x000fd80003800200 */
[----:B------:R-:W-:Y:S05]  /*0530*/  @!P0 BRA `(.L_x_10) ;  /* 0x0000000000bc8947 */ /* 0x000fea0003800000 */
[----:B------:R-:W1:Y:S01]  /*0540*/  S2UR UR7, SR_CgaCtaId ;  /* 0x00000000000779c3 */ /* 0x000e620000008800 */
[----:B------:R-:W-:Y:S01]  /*0550*/  UMOV UR8, 0x400 ;  /* 0x0000040000087882 */ /* 0x000fe20000000000 */
[----:B------:R-:W-:Y:S01]  /*0560*/  UMOV UR6, 0x1 ;  /* 0x0000000100067882 */ /* 0x000fe20000000000 */
[----:B------:R-:W-:Y:S02]  /*0570*/  UMOV UR5, 0x2 ;  /* 0x0000000200057882 */ /* 0x000fe40000000000 */
[----:B------:R-:W-:-:S04]  /*0580*/  UIADD3 UR10, UPT, UPT, -UR5, 0x100000, URZ ;  /* 0x00100000050a7890 */ /* 0x000fc8000fffe1ff */
[----:B------:R-:W-:Y:S02]  /*0590*/  USHF.L.U32 UR11, UR10, 0xb, URZ ;  /* 0x0000000b0a0b7899 */ /* 0x000fe400080006ff */
[----:B------:R-:W-:Y:S02]  /*05a0*/  USHF.L.U32 UR10, UR10, 0x1, URZ ;  /* 0x000000010a0a7899 */ /* 0x000fe400080006ff */
[----:B-1----:R-:W-:Y:S02]  /*05b0*/  ULEA UR7, UR7, UR8, 0x18 ;  /* 0x0000000807077291 */ /* 0x002fe4000f8ec0ff */
[----:B------:R-:W-:-:S04]  /*05c0*/  UIADD3 UR8, UPT, UPT, -UR6, 0x100000, URZ ;  /* 0x0010000006087890 */ /* 0x000fc8000fffe1ff */
[----:B------:R-:W-:Y:S02]  /*05d0*/  USHF.L.U32 UR9, UR8, 0xb, URZ ;  /* 0x0000000b08097899 */ /* 0x000fe400080006ff */
[----:B------:R-:W-:Y:S01]  /*05e0*/  USHF.L.U32 UR8, UR8, 0x1, URZ ;  /* 0x0000000108087899 */ /* 0x000fe200080006ff */
[----:B------:R-:W1:Y:S11]  /*05f0*/  FENCE.VIEW.ASYNC.S ;  /* 0x00000000000073c6 */ /* 0x000e760000000000 */
[----:B-1----:R1:W2:Y:S01]  /*0600*/  SYNCS.EXCH.64 URZ, [UR7], UR8 ;  /* 0x0000000807ff75b2 */ /* 0x0022a20008000100 */
[----:B------:R1:W3:Y:S01]  /*0610*/  SYNCS.EXCH.64 URZ, [UR7+0x88], UR10 ;  /* 0x0000880a07ff75b2 */ /* 0x0002e20008000100 */
[----:B------:R1:W4:Y:S01]  /*0620*/  SYNCS.EXCH.64 URZ, [UR7+0x8], UR8 ;  /* 0x0000080807ff75b2 */ /* 0x0003220008000100 */
[----:B------:R1:W1:Y:S01]  /*0630*/  SYNCS.EXCH.64 URZ, [UR7+0x90], UR10 ;  /* 0x0000900a07ff75b2 */ /* 0x0002620008000100 */
        /* <DEDUP_REMOVED lines=30> */
[----:B--234-:R-:W-:Y:S01]  /*0820*/  NOP ;  /* 0x0000000000007918 */ /* 0x01cfe20000000000 */
.L_x_10:
[----:B-1----:R-:W-:Y:S05]  /*0830*/  BSYNC.RECONVERGENT B0 ;  /* 0x0000000000007941 */ /* 0x002fea0003800200 */
.L_x_9:
[----:B------:R-:W1:Y:S01]  /*0840*/  SHFL.IDX PT, R2, R75, RZ, 0x1f ;  /* 0x00001fff4b027589 */ /* 0x000e6200000e0000 */
[----:B------:R-:W-:Y:S01]  /*0850*/  NOP ;  /* 0x0000000000007918 */ /* 0x000fe20000000000 */
[----:B-1----:R-:W-:-:S13]  /*0860*/  ISETP.NE.AND P0, PT, R2, 0x1, PT ;  /* 0x000000010200780c */ /* 0x002fda0003f05270 */
[----:B------:R-:W-:Y:S05]  /*0870*/  @P0 BRA `(.L_x_11) ;  /* 0x0000000000580947 */ /* 0x000fea0003800000 */
[----:B------:R-:W1:Y:S01]  /*0880*/  S2UR UR7, SR_CgaCtaId ;  /* 0x00000000000779c3 */ /* 0x000e620000008800 */
[----:B------:R-:W-:Y:S01]  /*0890*/  UMOV UR8, 0x400 ;  /* 0x0000040000087882 */ /* 0x000fe20000000000 */
[----:B------:R-:W-:Y:S01]  /*08a0*/  UMOV UR6, 0x20 ;  /* 0x0000002000067882 */ /* 0x000fe20000000000 */
[----:B------:R-:W-:Y:S01]  /*08b0*/  UMOV UR5, 0x80 ;  /* 0x0000008000057882 */ /* 0x000fe20000000000 */
[----:B------:R-:W-:Y:S01]  /*08c0*/  ELECT P0, URZ, PT ;  /* 0x0000000000ff782f */ /* 0x000fe20003800000 */
        /* <DEDUP_REMOVED lines=8> */
[----:B-1----:R1:W2:Y:S01]  /*0950*/  SYNCS.EXCH.64 URZ, [UR7+0x110], UR8 ;  /* 0x0001100807ff75b2 */ /* 0x0022a20008000100 */
[----:B------:R1:W3:Y:S01]  /*0960*/  SYNCS.EXCH.64 URZ, [UR7+0x130], UR10 ;  /* 0x0001300a07ff75b2 */ /* 0x0002e20008000100 */
[----:B------:R1:W4:Y:S01]  /*0970*/  SYNCS.EXCH.64 URZ, [UR7+0x118], UR8 ;  /* 0x0001180807ff75b2 */ /* 0x0003220008000100 */
[----:B------:R1:W1:Y:S01]  /*0980*/  SYNCS.EXCH.64 URZ, [UR7+0x138], UR10 ;  /* 0x0001380a07ff75b2 */ /* 0x0002620008000100 */
[----:B------:R1:W1:Y:S01]  /*0990*/  SYNCS.EXCH.64 URZ, [UR7+0x120], UR8 ;  /* 0x0001200807ff75b2 */ /* 0x0002620008000100 */
[----:B------:R1:W1:Y:S01]  /*09a0*/  SYNCS.EXCH.64 URZ, [UR7+0x140], UR10 ;  /* 0x0001400a07ff75b2 */ /* 0x0002620008000100 */
[----:B------:R1:W1:Y:S01]  /*09b0*/  SYNCS.EXCH.64 URZ, [UR7+0x128], UR8 ;  /* 0x0001280807ff75b2 */ /* 0x0002620008000100 */
[----:B------:R1:W1:Y:S01]  /*09c0*/  SYNCS.EXCH.64 URZ, [UR7+0x148], UR10 ;  /* 0x0001480a07ff75b2 */ /* 0x0002620008000100 */
[----:B------:R-:W-:Y:S01]  /*09d0*/  NOP ;  /* 0x0000000000007918 */ /* 0x000fe20000000000 */
.L_x_11:
[----:B------:R-:W2:Y:S01]  /*09e0*/  SHFL.IDX PT, R2, R75, RZ, 0x1f ;  /* 0x00001fff4b027589 */ /* 0x000ea200000e0000 */
[----:B------:R-:W-:Y:S01]  /*09f0*/  NOP ;  /* 0x0000000000007918 */ /* 0x000fe20000000000 */
[----:B--2---:R-:W-:-:S13]  /*0a00*/  ISETP.NE.AND P0, PT, R2, 0x3, PT ;  /* 0x000000030200780c */ /* 0x004fda0003f05270 */
[----:B------:R-:W-:Y:S05]  /*0a10*/  @P0 BRA `(.L_x_12) ;  /* 0x0000000000300947 */ /* 0x000fea0003800000 */
[----:B------:R-:W2:Y:S01]  /*0a20*/  S2UR UR6, SR_CgaCtaId ;  /* 0x00000000000679c3 */ /* 0x000ea20000008800 */
[----:B-1----:R-:W-:Y:S01]  /*0a30*/  UMOV UR7, 0x400 ;  /* 0x0000040000077882 */ /* 0x002fe20000000000 */
[----:B------:R-:W-:Y:S01]  /*0a40*/  UMOV UR5, 0x20 ;  /* 0x0000002000057882 */ /* 0x000fe20000000000 */
[----:B------:R-:W-:Y:S01]  /*0a50*/  ELECT P0, URZ, PT ;  /* 0x0000000000ff782f */ /* 0x000fe20003800000 */
[----:B------:R-:W-:-:S04]  /*0a60*/  UIADD3 UR8, UPT, UPT, -UR5, 0x100000, URZ ;  /* 0x0010000005087890 */ /* 0x000fc8000fffe1ff */
[----:B------:R-:W-:Y:S02]  /*0a70*/  USHF.L.U32 UR9, UR8, 0xb, URZ ;  /* 0x0000000b08097899 */ /* 0x000fe400080006ff */
[----:B------:R-:W-:Y:S02]  /*0a80*/  USHF.L.U32 UR8, UR8, 0x1, URZ ;  /* 0x0000000108087899 */ /* 0x000fe400080006ff */
[----:B--2---:R-:W-:Y:S01]  /*0a90*/  ULEA UR6, UR6, UR7, 0x18 ;  /* 0x0000000706067291 */ /* 0x004fe2000f8ec0ff */
[----:B------:R-:W1:Y:S11]  /*0aa0*/  FENCE.VIEW.ASYNC.S ;  /* 0x00000000000073c6 */ /* 0x000e760000000000 */
[----:B-1----:R2:W1:Y:S01]  /*0ab0*/  SYNCS.EXCH.64 URZ, [UR6+0x150], UR8 ;  /* 0x0001500806ff75b2 */ /* 0x0024620008000100 */
[----:B------:R2:W1:Y:S02]  /*0ac0*/  SYNCS.EXCH.64 URZ, [UR6+0x158], UR8 ;  /* 0x0001580806ff75b2 */ /* 0x0004640008000100 */
[----:B--2---:R-:W-:Y:S01]  /*0ad0*/  NOP ;  /* 0x0000000000007918 */ /* 0x004fe20000000000 */
.L_x_12:
[----:B------:R-:W2:Y:S01]  /*0ae0*/  SHFL.IDX PT, R2, R75, RZ, 0x1f ;  /* 0x00001fff4b027589 */ /* 0x000ea200000e0000 */
[----:B------:R-:W-:Y:S01]  /*0af0*/  NOP ;  /* 0x0000000000007918 */ /* 0x000fe20000000000 */
[----:B--2---:R-:W-:-:S13]  /*0b00*/  ISETP.NE.AND P0, PT, R2, 0x4, PT ;  /* 0x000000040200780c */ /* 0x004fda0003f05270 */
[----:B------:R-:W-:Y:S05]  /*0b10*/  @P0 BRA `(.L_x_13) ;  /* 0x0000000000440947 */ /* 0x000fea0003800000 */
[----:B------:R-:W2:Y:S01]  /*0b20*/  S2UR UR6, SR_CgaCtaId ;  /* 0x00000000000679c3 */ /* 0x000ea20000008800 */
[----:B-1----:R-:W-:Y:S01]  /*0b30*/  UMOV UR8, 0x1e0 ;  /* 0x000001e000087882 */ /* 0x002fe20000000000 */
[----:B------:R-:W-:Y:S01]  /*0b40*/  UMOV UR7, 0x400 ;  /* 0x0000040000077882 */ /* 0x000fe20000000000 */
[----:B------:R-:W-:Y:S01]  /*0b50*/  USEL UR8, UR8, 0x1a0, UP6 ;  /* 0x000001a008087887 */ /* 0x000fe2000b000000 */
[----:B------:R-:W-:Y:S01]  /*0b60*/  UMOV UR5, 0x1 ;  /* 0x0000000100057882 */ /* 0x000fe20000000000 */
[----:B------:R-:W-:Y:S01]  /*0b70*/  ELECT P0, URZ, PT ;  /* 0x0000000000ff782f */ /* 0x000fe20003800000 */
[----:B------:R-:W-:-:S04]  /*0b80*/  UIADD3 UR10, UPT, UPT, -UR5, 0x100000, URZ ;  /* 0x00100000050a7890 */ /* 0x000fc8000fffe1ff */
[----:B------:R-:W-:Y:S02]  /*0b90*/  USHF.L.U32 UR11, UR10, 0xb, URZ ;  /* 0x0000000b0a0b7899 */ /* 0x000fe400080006ff */
[----:B------:R-:W-:Y:S02]  /*0ba0*/  USHF.L.U32 UR10, UR10, 0x1, URZ ;  /* 0x000000010a0a7899 */ /* 0x000fe400080006ff */
        /* <DEDUP_REMOVED lines=8> */
.L_x_13:
[----:B------:R-:W2:Y:S01]  /*0c30*/  SHFL.IDX PT, R2, R75, RZ, 0x1f ;  /* 0x00001fff4b027589 */ /* 0x000ea200000e0000 */
[----:B------:R-:W1:Y:S01]  /*0c40*/  S2UR UR49, SR_CgaCtaId ;  /* 0x00000000003179c3 */ /* 0x000e620000008800 */
[----:B------:R-:W-:Y:S01]  /*0c50*/  NOP ;  /* 0x0000000000007918 */ /* 0x000fe20000000000 */
[----:B--2---:R-:W-:-:S13]  /*0c60*/  ISETP.NE.AND P0, PT, R2, 0x5, PT ;  /* 0x000000050200780c */ /* 0x004fda0003f05270 */
[----:B-1----:R-:W-:Y:S05]  /*0c70*/  @P0 BRA `(.L_x_14) ;  /* 0x0000000000440947 */ /* 0x002fea0003800000 */
[----:B------:R-:W-:Y:S01]  /*0c80*/  UMOV UR7, 0x400 ;  /* 0x0000040000077882 */ /* 0x000fe20000000000 */
[----:B------:R-:W-:Y:S01]  /*0c90*/  UMOV UR6, 0x1 ;  /* 0x0000000100067882 */ /* 0x000fe20000000000 */
[----:B------:R-:W-:Y:S01]  /*0ca0*/  UMOV UR5, 0x80 ;  /* 0x0000008000057882 */ /* 0x000fe20000000000 */
[----:B------:R-:W-:Y:S02]  /*0cb0*/  ULEA UR7, UR49, UR7, 0x18 ;  /* 0x0000000731077291 */ /* 0x000fe4000f8ec0ff */
[----:B------:R-:W-:-:S04]  /*0cc0*/  UIADD3 UR8, UPT, UPT, -UR6, 0x100000, URZ ;  /* 0x0010000006087890 */ /* 0x000fc8000fffe1ff */
[----:B------:R-:W-:Y:S02]  /*0cd0*/  USHF.L.U32 UR9, UR8, 0xb, URZ ;  /* 0x0000000b08097899 */ /* 0x000fe400080006ff */
[----:B------:R-:W-:Y:S02]  /*0ce0*/  USHF.L.U32 UR8, UR8, 0x1, URZ ;  /* 0x0000000108087899 */ /* 0x000fe400080006ff */
[----:B------:R-:W-:-:S04]  /*0cf0*/  UIADD3 UR10, UPT, UPT, -UR5, 0x100000, URZ ;  /* 0x00100000050a7890 */ /* 0x000fc8000fffe1ff */
[----:B------:R-:W-:Y:S02]  /*0d00*/  USHF.L.U32 UR11, UR10, 0xb, URZ ;  /* 0x0000000b0a0b7899 */ /* 0x000fe400080006ff */
[----:B------:R-:W-:Y:S01]  /*0d10*/  USHF.L.U32 UR10, UR10, 0x1, URZ ;  /* 0x000000010a0a7899 */ /* 0x000fe200080006ff */
[----:B------:R-:W-:Y:S01]  /*0d20*/  ELECT P0, URZ, PT ;  /* 0x0000000000ff782f */ /* 0x000fe20003800000 */
[----:B------:R-:W1:Y:S02]  /*0d30*/  FENCE.VIEW.ASYNC.S ;  /* 0x00000000000073c6 */ /* 0x000e640000000000 */
[----:B-1----:R1:W2:Y:S08]  /*0d40*/  SYNCS.EXCH.64 URZ, [UR7+0x170], UR8 ;  /* 0x0001700807ff75b2 */ /* 0x0022b00008000100 */
[----:B------:R1:W1:Y:S01]  /*0d50*/  SYNCS.EXCH.64 URZ, [UR7+0x180], UR10 ;  /* 0x0001800a07ff75b2 */ /* 0x0002620008000100 */
[----:B------:R1:W1:Y:S01]  /*0d60*/  SYNCS.EXCH.64 URZ, [UR7+0x178], UR8 ;  /* 0x0001780807ff75b2 */ /* 0x0002620008000100 */
[----:B------:R1:W1:Y:S01]  /*0d70*/  SYNCS.EXCH.64 URZ, [UR7+0x188], UR10 ;  /* 0x0001880a07ff75b2 */ /* 0x0002620008000100 */
[----:B------:R-:W-:Y:S01]  /*0d80*/  NOP ;  /* 0x0000000000007918 */ /* 0x000fe20000000000 */
.L_x_14:
[----:B------:R-:W3:Y:S01]  /*0d90*/  LDCU UR5, c[0x0][0x36c] ;  /* 0x00006d80ff0577ac */ /* 0x000ee20008000800 */
[----:B------:R-:W-:Y:S01]  /*0da0*/  ISETP.NE.OR P6, PT, R0, 0x2, !P6 ;  /* 0x000000020000780c */ /* 0x000fe200077c5670 */
[----:B------:R-:W-:Y:S01]  /*0db0*/  NOP ;  /* 0x0000000000007918 */ /* 0x000fe20000000000 */
[----:B------:R-:W-:Y:S01]  /*0dc0*/  LOP3.LUT R8, R74, 0x1f, RZ, 0xc0, !PT ;  /* 0x0000001f4a087812 */ /* 0x000fe200078ec0ff */
[----:B------:R-:W-:Y:S02]  /*0dd0*/  UISETP.NE.AND UP5, UPT, UR4, 0x2, UPT ;  /* 0x000000020400788c */ /* 0x000fe4000bfa5270 */
[----:B------:R-:W-:Y:S02]  /*0de0*/  UISETP.NE.AND UP4, UPT, UR4, URZ, UPT ;  /* 0x000000ff0400728c */ /* 0x000fe4000bf85270 */
[----:B---3--:R-:W-:-:S09]  /*0df0*/  UISETP.EQ.U32.AND UP1, UPT, UR5, 0x1, UPT ;  /* 0x000000010500788c */ /* 0x008fd2000bf22070 */
[----:B------:R-:W-:Y:S05]  /*0e00*/  BRA.U !UP1, `(.L_x_15) ;  /* 0x0000000109087547 */ /* 0x000fea000b800000 */
[----:B-12-4-:R-:W-:Y:S01]  /*0e10*/  UCGABAR_ARV ;  /* 0x00000000000079c7 */ /* 0x016fe20008000000 */
[----:B------:R-:W-:Y:S05]  /*0e20*/  BRA `(.L_x_16) ;  /* 0x0000000000047947 */ /* 0x000fea0003800000 */
.L_x_15:
[----:B-12-4-:R-:W-:Y:S01]  /*0e30*/  NOP ;  /* 0x0000000000007918 */ /* 0x016fe20000000000 */
.L_x_16:
[----:B------:R-:W1:Y:S01]  /*0e40*/  S2R R16, SR_CTAID.Y ;  /* 0x0000000000107919 */ /* 0x000e620000002600 */
[----:B------:R-:W2:Y:S01]  /*0e50*/  S2UR UR6, SR_CTAID.X ;  /* 0x00000000000679c3 */ /* 0x000ea20000002500 */
[----:B------:R-:W-:-:S05]  /*0e60*/  CS2R.32 R64, SR_CgaSize ;  /* 0x0000000000407805 */ /* 0x000fca0000008a00 */
[----:B------:R-:W-:-:S05]  /*0e70*/  IMAD R64, R64, -0xa0, RZ ;  /* 0xffffff6040407824 */ /* 0x000fca00078e02ff */
[----:B------:R-:W-:-:S14]  /*0e80*/  R2UR UR7, R64 ;  /* 0x00000000400772ca */ /* 0x000fdc00000e0000 */
[----:B------:R-:W3:Y:S01]  /*0e90*/  LDCU UR7, c[0x0][UR7+0x2b0] ;  /* 0x00005600070777ac */ /* 0x000ee20008000800 */
[----:B------:R-:W-:-:S05]  /*0ea0*/  CS2R.32 R64, SR_CgaSize ;  /* 0x0000000000407805 */ /* 0x000fca0000008a00 */
[----:B------:R-:W-:-:S05]  /*0eb0*/  IMAD R64, R64, -0xa0, RZ ;  /* 0xffffff6040407824 */ /* 0x000fca00078e02ff */
[----:B------:R-:W-:-:S14]  /*0ec0*/  R2UR UR5, R64 ;  /* 0x00000000400572ca */ /* 0x000fdc00000e0000 */
[----:B------:R-:W4:Y:S01]  /*0ed0*/  LDCU UR5, c[0x0][UR5+0x2b4] ;  /* 0x00005680050577ac */ /* 0x000f220008000800 */
[----:B------:R-:W4:Y:S01]  /*0ee0*/  LDC R11, c[0x0][0xc24] ;  /* 0x00030900ff0b7b82 */ /* 0x000f220000000800 */
[----:B------:R-:W-:Y:S02]  /*0ef0*/  USHF.L.U32 UR52, UR49, 0xa, URZ ;  /* 0x0000000a31347899 */ /* 0x000fe400080006ff */
[----:B------:R-:W-:Y:S02]  /*0f00*/  USHF.L.U32 UR32, UR49, 0x4, URZ ;  /* 0x0000000431207899 */ /* 0x000fe400080006ff */
[----:B------:R-:W-:Y:S02]  /*0f10*/  ULOP3.LUT UR52, UR52, 0x400, URZ, 0xc0, !UPT ;  /* 0x0000040034347892 */ /* 0x000fe4000f8ec0ff */
[----:B------:R-:W-:Y:S01]  /*0f20*/  ULOP3.LUT UR32, UR32, 0x10, URZ, 0xc0, !UPT ;  /* 0x0000001020207892 */ /* 0x000fe2000f8ec0ff */
[----:B------:R-:W-:-:S05]  /*0f30*/  CS2R.32 R5, SR_CgaSize ;  /* 0x0000000000057805 */ /* 0x000fca0000008a00 */
[----:B------:R-:W-:-:S06]  /*0f40*/  IMAD R5, R5, -0xa0, RZ ;  /* 0xffffff6005057824 */ /* 0x000fcc00078e02ff */
[----:B------:R-:W4:Y:S01]  /*0f50*/  LDC R5, c[0x0][R5+0x2a0] ;  /* 0x0000a80005057b82 */ /* 0x000f220000000800 */
[----:B------:R-:W-:Y:S01]  /*0f60*/  UISETP.NE.AND UP2, UPT, UR4, 0x2, UPT ;  /* 0x000000020400788c */ /* 0x000fe2000bf45270 */
[----:B--2---:R-:W-:Y:S02]  /*0f70*/  I2FP.F32.U32 R64, UR6 ;  /* 0x0000000600407c45 */ /* 0x004fe40008201000 */
[----:B------:R-:W-:-:S05]  /*0f80*/  CS2R.32 R58, SR_CgaSize ;  /* 0x00000000003a7805 */ /* 0x000fca0000008a00 */
[----:B------:R-:W-:-:S06]  /*0f90*/  IMAD R58, R58, -0xa0, RZ ;  /* 0xffffff603a3a7824 */ /* 0x000fcc00078e02ff */
[----:B------:R-:W2:Y:S01]  /*0fa0*/  LDC R58, c[0x0][R58+0x2a4] ;  /* 0x0000a9003a3a7b82 */ /* 0x000ea20000000800 */
[----:B------:R-:W-:Y:S01]  /*0fb0*/  MOV R19, UR6 ;  /* 0x0000000600137c02 */ /* 0x000fe20008000f00 */
[----:B---3--:R-:W-:Y:S01]  /*0fc0*/  FMUL R64, R64, UR7 ;  /* 0x0000000740407c20 */ /* 0x008fe20008400000 */
[----:B-1----:R-:W-:-:S05]  /*0fd0*/  I2FP.F32.U32 R0, R16 ;  /* 0x0000001000007245 */ /* 0x002fca0000201000 */
[----:B------:R-:W1:Y:S01]  /*0fe0*/  S2UR UR48, SR_CTAID.Z ;  /* 0x00000000003079c3 */ /* 0x000e620000002700 */
[----:B----4-:R-:W-:Y:S01]  /*0ff0*/  ISETP.GE.AND P0, PT, R11, 0x1, PT ;  /* 0x000000010b00780c */ /* 0x010fe20003f06270 */
[----:B------:R-:W3:Y:S01]  /*1000*/  F2I.U32.TRUNC.NTZ R64, R64 ;  /* 0x0000004000407305 */ /* 0x000ee2000020f000 */
[----:B------:R-:W-:Y:S01]  /*1010*/  FMUL R0, R0, UR5 ;  /* 0x0000000500007c20 */ /* 0x000fe20008400000 */
[----:B------:R-:W4:Y:S04]  /*1020*/  LDCU UR5, c[0x0][0xc30] ;  /* 0x00018600ff0577ac */ /* 0x000f280008000800 */
[----:B------:R-:W1:Y:S02]  /*1030*/  LDC R26, c[0x0][0xc24] ;  /* 0x00030900ff1a7b82 */ /* 0x000e640000000800 */
[----:B------:R-:W4:Y:S01]  /*1040*/  F2I.U32.TRUNC.NTZ R3, R0 ;  /* 0x0000000000037305 */ /* 0x000f22000020f000 */
[----:B---3--:R-:W-:-:S05]  /*1050*/  IADD3 R64, PT, PT, -R64, RZ, RZ ;  /* 0x000000ff40407210 */ /* 0x008fca0007ffe1ff */
[----:B------:R-:W-:Y:S01]  /*1060*/  IMAD R64, R5, R64, UR6 ;  /* 0x0000000605407e24 */ /* 0x000fe2000f8e0240 */
[----:B----4-:R-:W-:Y:S02]  /*1070*/  IADD3 R3, PT, PT, -R3, RZ, RZ ;  /* 0x000000ff03037210 */ /* 0x010fe40007ffe1ff */
[----:B------:R-:W-:-:S03]  /*1080*/  PRMT R0, RZ, 0x7610, R0 ;  /* 0x00007610ff007816 */ /* 0x000fc60000000000 */
[----:B--2---:R-:W-:Y:S01]  /*1090*/  IMAD R58, R58, R3, R16 ;  /* 0x000000033a3a7224 */ /* 0x004fe200078e0210 */
[----:B------:R-:W-:Y:S06]  /*10a0*/  BRA.U UP4, `(.L_x_17) ;  /* 0x0000000104207547 */ /* 0x000fec000b800000 */
[C---:B------:R-:W-:Y:S02]  /*10b0*/  ISETP.NE.AND P3, PT, R58.reuse, RZ, PT ;  /* 0x000000ff3a00720c */ /* 0x040fe40003f65270 */
[----:B------:R-:W-:Y:S02]  /*10c0*/  ISETP.NE.AND P1, PT, R58, RZ, PT ;  /* 0x000000ff3a00720c */ /* 0x000fe40003f25270 */
[C---:B------:R-:W-:Y:S02]  /*10d0*/  ISETP.NE.AND P2, PT, R64.reuse, 0x1, PT ;  /* 0x000000014000780c */ /* 0x040fe40003f45270 */
[----:B------:R-:W-:Y:S02]  /*10e0*/  SEL R0, RZ, 0x2, P3 ;  /* 0x00000002ff007807 */ /* 0x000fe40001800000 */
[----:B------:R-:W-:Y:S02]  /*10f0*/  ISETP.EQ.OR P1, PT, R64, RZ, !P1 ;  /* 0x000000ff4000720c */ /* 0x000fe40004f22670 */
[----:B------:R-:W-:-:S02]  /*1100*/  SEL R0, R0, 0x2, P2 ;  /* 0x0000000200007807 */ /* 0x000fc40001000000 */
[----:B------:R-:W-:-:S05]  /*1110*/  SEL R3, RZ, 0x1, !P1 ;  /* 0x00000001ff037807 */ /* 0x000fca0004800000 */
[----:B------:R-:W-:Y:S02]  /*1120*/  IMAD.IADD R0, R3, 0x1, R0 ;  /* 0x0000000103007824 */ /* 0x000fe400078e0200 */
.L_x_17:
[----:B------:R-:W-:Y:S05]  /*1130*/  @!P0 BRA `(.L_x_18) ;  /* 0x0000000000b88947 */ /* 0x000fea0003800000 */
[----:B------:R-:W2:Y:S01]  /*1140*/  LDC.64 R4, c[0x0][0xc18] ;  /* 0x00030600ff047b82 */ /* 0x000ea20000000a00 */
[----:B------:R-:W-:-:S07]  /*1150*/  ISETP.NE.AND P0, PT, R11, 0x1, PT ;  /* 0x000000010b00780c */ /* 0x000fce0003f05270 */
[----:B------:R-:W3:Y:S08]  /*1160*/  LDC R10, c[0x0][0xc0c] ;  /* 0x00030300ff0a7b82 */ /* 0x000ef00000000800 */
[----:B------:R-:W4:Y:S08]  /*1170*/  LDC R13, c[0x0][0x370] ;  /* 0x0000dc00ff0d7b82 */ /* 0x000f300000000800 */
[----:B------:R-:W1:Y:S01]  /*1180*/  LDC R12, c[0x0][0x374] ;  /* 0x0000dd00ff0c7b82 */ /* 0x000e620000000800 */
[----:B--2---:R-:W-:-:S07]  /*1190*/  ISETP.NE.AND P1, PT, R4, 0x1, PT ;  /* 0x000000010400780c */ /* 0x004fce0003f25270 */
[----:B------:R-:W4:Y:S01]  /*11a0*/  LDC.64 R6, c[0x0][0xc10] ;  /* 0x00030400ff067b82 */ /* 0x000f220000000a00 */
[----:B---3--:R-:W-:-:S07]  /*11b0*/  ISETP.NE.AND P2, PT, R10, 0x1, PT ;  /* 0x000000010a00780c */ /* 0x008fce0003f45270 */
[----:B------:R-:W2:Y:S08]  /*11c0*/  LDC R9, c[0x0][0xc20] ;  /* 0x00030800ff097b82 */ /* 0x000eb00000000800 */
[----:B------:R-:W3:Y:S01]  /*11d0*/  LDC.64 R2, c[0x0][0xc28] ;  /* 0x00030a00ff027b82 */ /* 0x000ee20000000a00 */
[----:B-1----:R-:W-:-:S04]  /*11e0*/  IMAD.HI.U32 R14, R12, R5, RZ ;  /* 0x000000050c0e7227 */ /* 0x002fc800078e00ff */
[----:B----4-:R-:W-:-:S04]  /*11f0*/  IMAD.HI.U32 R18, R13, R6, RZ ;  /* 0x000000060d127227 */ /* 0x010fc800078e00ff */
[----:B------:R-:W-:Y:S01]  /*1200*/  IMAD.HI.U32 R20, R19, R6, RZ ;  /* 0x0000000613147227 */ /* 0x000fe200078e00ff */
[----:B------:R-:W-:Y:S02]  /*1210*/  @P2 SHF.R.U32.HI R13, RZ, R7, R18 ;  /* 0x00000007ff0d2219 */ /* 0x000fe40000011612 */
[----:B--2---:R-:W-:Y:S01]  /*1220*/  @P1 SHF.R.U32.HI R12, RZ, R9, R14 ;  /* 0x00000009ff0c1219 */ /* 0x004fe2000001160e */
[----:B------:R-:W-:Y:S01]  /*1230*/  IMAD.HI.U32 R18, R16, R5, RZ ;  /* 0x0000000510127227 */ /* 0x000fe200078e00ff */
[----:B------:R-:W-:-:S04]  /*1240*/  SHF.R.U32.HI R20, RZ, R7, R20 ;  /* 0x00000007ff147219 */ /* 0x000fc80000011614 */
[----:B------:R-:W-:Y:S01]  /*1250*/  SHF.R.U32.HI R9, RZ, R9, R18 ;  /* 0x00000009ff097219 */ /* 0x000fe20000011612 */
[----:B---3--:R-:W-:Y:S01]  /*1260*/  IMAD.HI.U32 R14, R12, R2, RZ ;  /* 0x000000020c0e7227 */ /* 0x008fe200078e00ff */
[----:B------:R-:W-:Y:S02]  /*1270*/  SEL R5, R19, R20, !P2 ;  /* 0x0000001413057207 */ /* 0x000fe40005000000 */
[----:B------:R-:W-:Y:S01]  /*1280*/  SEL R9, R16, R9, !P1 ;  /* 0x0000000910097207 */ /* 0x000fe20004800000 */
[----:B------:R-:W-:Y:S01]  /*1290*/  IMAD.HI.U32 R6, R13, R2, RZ ;  /* 0x000000020d067227 */ /* 0x000fe200078e00ff */
[-C--:B------:R-:W-:Y:S02]  /*12a0*/  @P0 SHF.R.U32.HI R12, RZ, R3.reuse, R14 ;  /* 0x00000003ff0c0219 */ /* 0x080fe4000001160e */
[----:B------:R-:W-:Y:S02]  /*12b0*/  IADD3 R7, PT, PT, -R9, RZ, RZ ;  /* 0x000000ff09077210 */ /* 0x000fe40007ffe1ff */
[----:B------:R-:W-:Y:S01]  /*12c0*/  @P0 SHF.R.U32.HI R13, RZ, R3, R6 ;  /* 0x00000003ff0d0219 */ /* 0x000fe20000011606 */
[----:B------:R-:W-:-:S02]  /*12d0*/  IMAD R12, R12, R11, RZ ;  /* 0x0000000b0c0c7224 */ /* 0x000fc400078e02ff */
[----:B------:R-:W-:Y:S02]  /*12e0*/  IMAD R7, R4, R7, R16 ;  /* 0x0000000704077224 */ /* 0x000fe400078e0210 */
[----:B------:R-:W-:Y:S01]  /*12f0*/  IMAD R6, R13, R11, RZ ;  /* 0x0000000b0d067224 */ /* 0x000fe200078e02ff */
[----:B------:R-:W-:-:S04]  /*1300*/  ISETP.GE.AND P1, PT, R9, R12, PT ;  /* 0x0000000c0900720c */ /* 0x000fc80003f26270 */
[----:B------:R-:W-:Y:S01]  /*1310*/  ISETP.GE.OR P1, PT, R5, R6, P1 ;  /* 0x000000060500720c */ /* 0x000fe20000f26670 */
[----:B------:R-:W-:-:S05]  /*1320*/  IMAD.HI.U32 R6, R9, R2, RZ ;  /* 0x0000000209067227 */ /* 0x000fca00078e00ff */
[----:B------:R-:W-:-:S04]  /*1330*/  SHF.R.U32.HI R6, RZ, R3, R6 ;  /* 0x00000003ff067219 */ /* 0x000fc80000011606 */
[----:B------:R-:W-:-:S03]  /*1340*/  SEL R6, R9, R6, !P0 ;  /* 0x0000000609067207 */ /* 0x000fc60004000000 */
[----:B------:R-:W-:Y:S01]  /*1350*/  @!P1 IMAD.HI.U32 R12, R5, R2, RZ ;  /* 0x00000002050c9227 */ /* 0x000fe200078e00ff */
[----:B------:R-:W-:-:S04]  /*1360*/  IADD3 R2, PT, PT, -R6, RZ, RZ ;  /* 0x000000ff06027210 */ /* 0x000fc80007ffe1ff */
[----:B------:R-:W-:Y:S01]  /*1370*/  @!P1 SHF.R.U32.HI R12, RZ, R3, R12 ;  /* 0x00000003ff0c9219 */ /* 0x000fe2000001160c */
[----:B------:R-:W-:-:S03]  /*1380*/  IMAD R2, R11, R2, R9 ;  /* 0x000000020b027224 */ /* 0x000fc600078e0209 */
[----:B------:R-:W-:-:S05]  /*1390*/  @!P1 SEL R3, R5, R12, !P0 ;  /* 0x0000000c05039207 */ /* 0x000fca0004000000 */
[--C-:B------:R-:W-:Y:S02]  /*13a0*/  @!P1 IMAD.IADD R6, R6, 0x1, -R3.reuse ;  /* 0x0000000106069824 */ /* 0x100fe400078e0a03 */
[----:B------:R-:W-:Y:S01]  /*13b0*/  @!P1 IMAD R3, R2, R13, R3 ;  /* 0x0000000d02039224 */ /* 0x000fe200078e0203 */
[----:B------:R-:W-:Y:S01]  /*13c0*/  IADD3 R2, PT, PT, -R5, RZ, RZ ;  /* 0x000000ff05027210 */ /* 0x000fe20007ffe1ff */
[----:B------:R-:W-:Y:S02]  /*13d0*/  @!P1 IMAD R9, R6, R11, R5 ;  /* 0x0000000b06099224 */ /* 0x000fe400078e0205 */
[----:B------:R-:W-:Y:S02]  /*13e0*/  @!P1 IMAD.MOV.U32 R5, RZ, RZ, R3 ;  /* 0x000000ffff059224 */ /* 0x000fe400078e0003 */
[----:B------:R-:W-:Y:S02]  /*13f0*/  IMAD R2, R10, R2, R19 ;  /* 0x000000020a027224 */ /* 0x000fe400078e0213 */
[----:B------:R-:W-:-:S02]  /*1400*/  IMAD R16, R9, R4, R7 ;  /* 0x0000000409107224 */ /* 0x000fc400078e0207 */
[----:B------:R-:W-:Y:S02]  /*1410*/  IMAD R19, R5, R10, R2 ;  /* 0x0000000a05137224 */ /* 0x000fe400078e0202 */
.L_x_18:
[----:B------:R-:W-:-:S09]  /*1420*/  UISETP.NE.AND UP3, UPT, UR5, 0x1, UPT ;  /* 0x000000010500788c */ /* 0x000fd2000bf65270 */
[----:B------:R-:W-:Y:S05]  /*1430*/  BRA.U UP3, `(.L_x_19) ;  /* 0x0000000103407547 */ /* 0x000fea000b800000 */
[----:B------:R-:W2:Y:S08]  /*1440*/  LDC.64 R4, c[0x0][0xc10] ;  /* 0x00030400ff047b82 */ /* 0x000eb00000000a00 */
[----:B------:R-:W3:Y:S08]  /*1450*/  LDC.64 R2, c[0x0][0xc18] ;  /* 0x00030600ff027b82 */ /* 0x000ef00000000a00 */
[----:B------:R-:W4:Y:S08]  /*1460*/  LDC R6, c[0x0][0xc20] ;  /* 0x00030800ff067b82 */ /* 0x000f300000000800 */
[----:B------:R-:W1:Y:S01]  /*1470*/  LDC R10, c[0x0][0xc0c] ;  /* 0x00030300ff0a7b82 */ /* 0x000e620000000800 */
[----:B--2---:R-:W-:-:S05]  /*1480*/  IMAD.HI.U32 R4, R19, R4, RZ ;  /* 0x0000000413047227 */ /* 0x004fca00078e00ff */
[----:B------:R-:W-:Y:S01]  /*1490*/  SHF.R.U32.HI R4, RZ, R5, R4 ;  /* 0x00000005ff047219 */ /* 0x000fe20000011604 */
[----:B---3--:R-:W-:Y:S01]  /*14a0*/  IMAD.HI.U32 R3, R16, R3, RZ ;  /* 0x0000000310037227 */ /* 0x008fe200078e00ff */
[----:B------:R-:W-:-:S04]  /*14b0*/  ISETP.NE.AND P0, PT, R2, 0x1, PT ;  /* 0x000000010200780c */ /* 0x000fc80003f05270 */
[----:B----4-:R-:W-:-:S04]  /*14c0*/  SHF.R.U32.HI R3, RZ, R6, R3 ;  /* 0x00000006ff037219 */ /* 0x010fc80000011603 */
[----:B------:R-:W-:Y:S02]  /*14d0*/  SEL R3, R16, R3, !P0 ;  /* 0x0000000310037207 */ /* 0x000fe40004000000 */
[----:B-1----:R-:W-:-:S04]  /*14e0*/  ISETP.NE.AND P1, PT, R10, 0x1, PT ;  /* 0x000000010a00780c */ /* 0x002fc80003f25270 */
[----:B------:R-:W-:-:S05]  /*14f0*/  SEL R4, R19, R4, !P1 ;  /* 0x0000000413047207 */ /* 0x000fca0004800000 */
[----:B------:R-:W-:Y:S02]  /*1500*/  IMAD.IADD R5, R3, 0x1, -R4 ;  /* 0x0000000103057824 */ /* 0x000fe400078e0a04 */
[----:B------:R-:W-:Y:S02]  /*1510*/  IMAD.IADD R3, R4, 0x1, -R3 ;  /* 0x0000000104037824 */ /* 0x000fe400078e0a03 */
[----:B------:R-:W-:Y:S02]  /*1520*/  IMAD R19, R5, R10, R19 ;  /* 0x0000000a05137224 */ /* 0x000fe400078e0213 */
[----:B------:R-:W-:Y:S02]  /*1530*/  IMAD R16, R3, R2, R16 ;  /* 0x0000000203107224 */ /* 0x000fe400078e0210 */
.L_x_19:
[----:B------:R-:W-:Y:S05]  /*1540*/  BRA.U !UP1, `(.L_x_20) ;  /* 0x00000001090c7547 */ /* 0x000fea000b800000 */
[----:B------:R-:W-:Y:S01]  /*1550*/  UCGABAR_WAIT ;  /* 0x0000000000007dc7 */ /* 0x000fe20008000000 */
[----:B------:R-:W-:Y:S01]  /*1560*/  CCTL.IVALL ;  /* 0x00000000ff00798f */ /* 0x000fe20002000000 */
[----:B------:R-:W-:Y:S05]  /*1570*/  BRA `(.L_x_21) ;  /* 0x0000000000047947 */ /* 0x000fea0003800000 */
.L_x_20:
[----:B------:R-:W-:Y:S06]  /*1580*/  BAR.SYNC.DEFER_BLOCKING 0x0 ;  /* 0x0000000000007b1d */ /* 0x000fec0000010000 */
.L_x_21:
[----:B------:R-:W-:Y:S05]  /*1590*/  BRA.U UP2, `(.L_x_22) ;  /* 0x0000002502147547 */ /* 0x000fea000b800000 */
[----:B------:R-:W2:Y:S01]  /*15a0*/  LDCU UR58, c[0x0][0x394] ;  /* 0x00007280ff3a77ac */ /* 0x000ea20008000800 */
[----:B------:R-:W3:Y:S01]  /*15b0*/  LDC R2, c[0x0][0x5d8] ;  /* 0x00017600ff027b82 */ /* 0x000ee20000000800 */
[----:B------:R-:W-:Y:S01]  /*15c0*/  PLOP3.LUT P4, PT, PT, PT, UP6, 0x80, 0x8 ;  /* 0x000000000008781c */ /* 0x000fe20003f8f068 */
[----:B------:R-:W-:Y:S01]  /*15d0*/  IMAD.MOV.U32 R10, RZ, RZ, 0x1 ;  /* 0x00000001ff0a7424 */ /* 0x000fe200078e00ff */
[----:B------:R-:W-:Y:S01]  /*15e0*/  UISETP.NE.AND UP0, UPT, UR4, URZ, UPT ;  /* 0x000000ff0400728c */ /* 0x000fe2000bf05270 */
[----:B------:R-:W-:Y:S01]  /*15f0*/  ISETP.EQ.OR P5, PT, R8, RZ, P6 ;  /* 0x000000ff0800720c */ /* 0x000fe200037a2670 */
[----:B------:R-:W-:Y:S01]  /*1600*/  USEL UR55, URZ, 0x1, UP5 ;  /* 0x00000001ff377887 */ /* 0x000fe2000a800000 */
[----:B------:R-:W-:Y:S01]  /*1610*/  PLOP3.LUT P4, PT, P4, PT, PT, 0x8, 0x80 ;  /* 0x000000000080781c */ /* 0x000fe2000278e170 */
[----:B------:R-:W-:Y:S01]  /*1620*/  IMAD.MOV.U32 R8, RZ, RZ, RZ ;  /* 0x000000ffff087224 */ /* 0x000fe200078e00ff */
[----:B------:R-:W4:Y:S01]  /*1630*/  LDC R9, c[0x0][0x370] ;  /* 0x0000dc00ff097b82 */ /* 0x000f220000000800 */
[----:B------:R-:W1:Y:S01]  /*1640*/  LDCU.64 UR62, c[0x0][0x348] ;  /* 0x00006900ff3e77ac */ /* 0x000e620008000a00 */
[----:B------:R-:W-:Y:S01]  /*1650*/  USEL UR55, UR55, 0x2, UP0 ;  /* 0x0000000237377887 */ /* 0x000fe20008000000 */
[----:B------:R-:W-:-:S05]  /*1660*/  UMOV UR56, URZ ;  /* 0x000000ff00387c82 */ /* 0x000fca0008000000 */
[----:B------:R-:W1:Y:S01]  /*1670*/  LDC R0, c[0x0][0x374] ;  /* 0x0000dd00ff007b82 */ /* 0x000e620000000800 */
[----:B--2---:R-:W-:Y:S02]  /*1680*/  UIADD3 UR5, UPT, UPT, UR58, 0x1f, URZ ;  /* 0x0000001f3a057890 */ /* 0x004fe4000fffe0ff */
[----:B------:R-:W-:Y:S02]  /*1690*/  UIADD3 UR4, UPT, UPT, UR58, -0x1, URZ ;  /* 0xffffffff3a047890 */ /* 0x000fe4000fffe0ff */
[----:B------:R-:W-:Y:S02]  /*16a0*/  USHF.R.S32.HI UR60, URZ, 0x1f, UR5 ;  /* 0x0000001fff3c7899 */ /* 0x000fe40008011405 */
[----:B------:R-:W-:Y:S01]  /*16b0*/  UISETP.GE.U32.AND UP2, UPT, UR4, -0x3f, UPT ;  /* 0xffffffc10400788c */ /* 0x000fe2000bf46070 */
[----:B---3--:R-:W-:Y:S01]  /*16c0*/  VIADD R2, R2, 0x7f ;  /* 0x0000007f02027836 */ /* 0x008fe20000000000 */
[----:B------:R-:W-:Y:S02]  /*16d0*/  ULEA.HI UR60, UR60, UR5, URZ, 0x5 ;  /* 0x000000053c3c7291 */ /* 0x000fe4000f8f28ff */
[----:B------:R-:W-:-:S02]  /*16e0*/  UIADD3 UR58, UPT, UPT, UR58, 0x3e, URZ ;  /* 0x0000003e3a3a7890 */ /* 0x000fc4000fffe0ff */
[----:B------:R-:W-:Y:S01]  /*16f0*/  USHF.R.S32.HI UR60, URZ, 0x5, UR60 ;  /* 0x00000005ff3c7899 */ /* 0x000fe2000801143c */
[----:B------:R-:W-:-:S03]  /*1700*/  SHF.R.S32.HI R15, RZ, 0x1f, R2 ;  /* 0x0000001fff0f7819 */ /* 0x000fc60000011402 */
[----:B------:R-:W-:Y:S01]  /*1710*/  UISETP.LT.U32.AND UP1, UPT, UR60, 0x11, UPT ;  /* 0x000000113c00788c */ /* 0x000fe2000bf21070 */
[----:B------:R-:W-:-:S03]  /*1720*/  LEA.HI R15, R15, R2, RZ, 0x7 ;  /* 0x000000020f0f7211 */ /* 0x000fc600078f38ff */
[----:B------:R-:W-:Y:S01]  /*1730*/  USEL UR59, UR60, 0x11, UP1 ;  /* 0x000000113c3b7887 */ /* 0x000fe20008800000 */
[----:B------:R-:W-:-:S03]  /*1740*/  SHF.R.S32.HI R15, RZ, 0x7, R15 ;  /* 0x00000007ff0f7819 */ /* 0x000fc6000001140f */
[----:B------:R-:W-:Y:S02]  /*1750*/  UIADD3 UR54, UPT, UPT, UR59, -0x1, URZ ;  /* 0xffffffff3b367890 */ /* 0x000fe4000fffe0ff */
[----:B------:R-:W-:Y:S02]  /*1760*/  @UP2 UIADD3 UR54, UPT, UPT, UR59, URZ, URZ ;  /* 0x000000ff3b362290 */ /* 0x000fe4000fffe0ff */
[----:B------:R-:W-:Y:S02]  /*1770*/  UIADD3 UR57, UPT, UPT, UR60, -UR59, URZ ;  /* 0x8000003b3c397290 */ /* 0x000fe4000fffe0ff */
[----:B-1--4-:R-:W-:-:S12]  /*1780*/  UIADD3 UR54, UPT, UPT, UR54, 0x1, URZ ;  /* 0x0000000136367890 */ /* 0x012fd8000fffe0ff */
.L_x_40:
[-C--:B------:R-:W-:Y:S01]  /*1790*/  IABS R5, R15.reuse ;  /* 0x0000000f00057213 */ /* 0x080fe20000000000 */
[----:B-1----:R-:W1:Y:S01]  /*17a0*/  LDC R7, c[0x0][0x5dc] ;  /* 0x00017700ff077b82 */ /* 0x002e620000000800 */
[----:B------:R-:W-:Y:S01]  /*17b0*/  IABS R2, R16 ;  /* 0x0000001000027213 */ /* 0x000fe20000000000 */
[----:B------:R-:W-:Y:S01]  /*17c0*/  UMOV UR4, 0x400 ;  /* 0x0000040000047882 */ /* 0x000fe20000000000 */
[----:B------:R-:W2:Y:S01]  /*17d0*/  I2F.RP R6, R5 ;  /* 0x0000000500067306 */ /* 0x000ea20000209400 */
[----:B------:R-:W-:Y:S01]  /*17e0*/  IABS R3, R15 ;  /* 0x0000000f00037213 */ /* 0x000fe20000000000 */
[----:B------:R-:W-:Y:S01]  /*17f0*/  UISETP.GE.U32.AND UP0, UPT, UR58, 0x3f, UPT ;  /* 0x0000003f3a00788c */ /* 0x000fe2000bf06070 */
[----:B------:R-:W-:Y:S01]  /*1800*/  R2UR UR46, R19 ;  /* 0x00000000132e72ca */ /* 0x000fe200000e0000 */
[----:B------:R-:W-:Y:S01]  /*1810*/  UMOV UR33, URZ ;  /* 0x000000ff00217c82 */ /* 0x000fe20008000000 */
[----:B------:R-:W-:Y:S01]  /*1820*/  IADD3 R3, PT, PT, RZ, -R3, RZ ;  /* 0x80000003ff037210 */ /* 0x000fe20007ffe0ff */
[----:B------:R-:W3:Y:S02]  /*1830*/  S2UR UR53, SR_CgaCtaId ;  /* 0x00000000003579c3 */ /* 0x000ee40000008800 */
[----:B--2---:R-:W2:Y:S08]  /*1840*/  MUFU.RCP R20, R6 ;  /* 0x0000000600147308 */ /* 0x004eb00000001000 */
[----:B------:R-:W-:Y:S01]  /*1850*/  USHF.L.U32 UR46, UR46, 0x6, URZ ;  /* 0x000000062e2e7899 */ /* 0x000fe200080006ff */
[----:B-1----:R-:W-:-:S04]  /*1860*/  IABS R12, R7 ;  /* 0x00000007000c7213 */ /* 0x002fc80000000000 */
[----:B------:R-:W1:Y:S01]  /*1870*/  I2F.RP R6, R12 ;  /* 0x0000000c00067306 */ /* 0x000e620000209400 */
[----:B---3--:R-:W-:Y:S01]  /*1880*/  ULEA UR53, UR53, UR4, 0x18 ;  /* 0x0000000435357291 */ /* 0x008fe2000f8ec0ff */
[----:B--2---:R-:W-:-:S03]  /*1890*/  VIADD R20, R20, 0xffffffe ;  /* 0x0ffffffe14147836 */ /* 0x004fc60000000000 */
[----:B------:R-:W-:-:S03]  /*18a0*/  ULEA UR4, UR56, UR53, 0x3 ;  /* 0x0000003538047291 */ /* 0x000fc6000f8e18ff */
[----:B------:R-:W2:Y:S08]  /*18b0*/  F2I.FTZ.U32.TRUNC.NTZ R21, R20 ;  /* 0x0000001400157305 */ /* 0x000eb0000021f000 */
[----:B-1----:R-:W1:Y:S01]  /*18c0*/  MUFU.RCP R6, R6 ;  /* 0x0000000600067308 */ /* 0x002e620000001000 */
[----:B--2---:R-:W-:Y:S02]  /*18d0*/  IMAD.MOV R4, RZ, RZ, -R21 ;  /* 0x000000ffff047224 */ /* 0x004fe400078e0a15 */
[----:B------:R-:W-:-:S02]  /*18e0*/  IMAD.MOV.U32 R20, RZ, RZ, RZ ;  /* 0x000000ffff147224 */ /* 0x000fc400078e00ff */
[----:B------:R-:W-:-:S04]  /*18f0*/  IMAD R17, R4, R5, RZ ;  /* 0x0000000504117224 */ /* 0x000fc800078e02ff */
[----:B------:R-:W-:-:S04]  /*1900*/  IMAD.HI.U32 R17, R21, R17, R20 ;  /* 0x0000001115117227 */ /* 0x000fc800078e0014 */
[----:B-1----:R-:W-:Y:S02]  /*1910*/  VIADD R20, R6, 0xffffffe ;  /* 0x0ffffffe06147836 */ /* 0x002fe40000000000 */
[----:B------:R-:W-:Y:S02]  /*1920*/  IMAD.HI.U32 R4, R17, R2, RZ ;  /* 0x0000000211047227 */ /* 0x000fe400078e00ff */
[----:B------:R-:W1:Y:S02]  /*1930*/  F2I.FTZ.U32.TRUNC.NTZ R21, R20 ;  /* 0x0000001400157305 */ /* 0x000e64000021f000 */
[----:B------:R-:W-:-:S05]  /*1940*/  IMAD R2, R4, R3, R2 ;  /* 0x0000000304027224 */ /* 0x000fca00078e0202 */
[----:B------:R-:W-:Y:S01]  /*1950*/  ISETP.GT.U32.AND P1, PT, R5, R2, PT ;  /* 0x000000020500720c */ /* 0x000fe20003f24070 */
[----:B-1----:R-:W-:Y:S02]  /*1960*/  IMAD.MOV R3, RZ, RZ, -R21 ;  /* 0x000000ffff037224 */ /* 0x002fe400078e0a15 */
[----:B------:R-:W-:Y:S02]  /*1970*/  IMAD.MOV.U32 R20, RZ, RZ, RZ ;  /* 0x000000ffff147224 */ /* 0x000fe400078e00ff */
[----:B------:R-:W-:-:S08]  /*1980*/  IMAD R6, R3, R12, RZ ;  /* 0x0000000c03067224 */ /* 0x000fd000078e02ff */
[----:B------:R-:W-:Y:S01]  /*1990*/  @!P1 IADD3 R4, PT, PT, R4, 0x1, RZ ;  /* 0x0000000104049810 */ /* 0x000fe20007ffe0ff */
[----:B------:R-:W-:Y:S01]  /*19a0*/  @!P1 IMAD.IADD R2, R2, 0x1, -R5 ;  /* 0x0000000102029824 */ /* 0x000fe200078e0a05 */
[----:B------:R-:W-:Y:S01]  /*19b0*/  ISETP.NE.AND P1, PT, R15, RZ, PT ;  /* 0x000000ff0f00720c */ /* 0x000fe20003f25270 */
[----:B------:R-:W-:-:S03]  /*19c0*/  IMAD.HI.U32 R21, R21, R6, R20 ;  /* 0x0000000615157227 */ /* 0x000fc600078e0014 */
[----:B------:R-:W-:Y:S02]  /*19d0*/  ISETP.GE.U32.AND P2, PT, R2, R5, PT ;  /* 0x000000050200720c */ /* 0x000fe40003f46070 */
[----:B------:R-:W-:Y:S01]  /*19e0*/  LOP3.LUT R2, R16, R15, RZ, 0x3c, !PT ;  /* 0x0000000f10027212 */ /* 0x000fe200078e3cff */
[----:B------:R-:W1:Y:S03]  /*19f0*/  LDC R5, c[0x0][0x5e0] ;  /* 0x00017800ff057b82 */ /* 0x000e660000000800 */
[----:B------:R-:W-:-:S07]  /*1a00*/  ISETP.GE.AND P0, PT, R2, RZ, PT ;  /* 0x000000ff0200720c */ /* 0x000fce0003f06270 */
[----:B------:R-:W-:-:S06]  /*1a10*/  @P2 VIADD R4, R4, 0x1 ;  /* 0x0000000104042836 */ /* 0x000fcc0000000000 */
[----:B------:R-:W-:Y:S02]  /*1a20*/  @!P0 IADD3 R4, PT, PT, -R4, RZ, RZ ;  /* 0x000000ff04048210 */ /* 0x000fe40007ffe1ff */
[----:B------:R-:W-:-:S04]  /*1a30*/  @!P1 LOP3.LUT R4, RZ, R15, RZ, 0x33, !PT ;  /* 0x0000000fff049212 */ /* 0x000fc800078e33ff */
[----:B------:R-:W-:Y:S02]  /*1a40*/  IABS R3, R4 ;  /* 0x0000000400037213 */ /* 0x000fe40000000000 */
[----:B-1----:R-:W-:-:S03]  /*1a50*/  IABS R2, R5 ;  /* 0x0000000500027213 */ /* 0x002fc60000000000 */
[----:B------:R-:W-:Y:S01]  /*1a60*/  IMAD.MOV.U32 R14, RZ, RZ, R3 ;  /* 0x000000ffff0e7224 */ /* 0x000fe200078e0003 */
[----:B------:R-:W1:Y:S03]  /*1a70*/  I2F.RP R17, R2 ;  /* 0x0000000200117306 */ /* 0x000e660000209400 */
[----:B------:R-:W-:-:S05]  /*1a80*/  IMAD.HI.U32 R6, R21, R14, RZ ;  /* 0x0000000e15067227 */ /* 0x000fca00078e00ff */
[----:B------:R-:W-:-:S05]  /*1a90*/  IADD3 R3, PT, PT, -R6, RZ, RZ ;  /* 0x000000ff06037210 */ /* 0x000fca0007ffe1ff */
[----:B------:R-:W-:Y:S01]  /*1aa0*/  IMAD R3, R12, R3, R14 ;  /* 0x000000030c037224 */ /* 0x000fe200078e020e */
[----:B------:R-:W-:Y:S01]  /*1ab0*/  SHF.L.U32 R14, R10, 0x1f, RZ ;  /* 0x0000001f0a0e7819 */ /* 0x000fe200000006ff */
[----:B-1----:R-:W1:Y:S03]  /*1ac0*/  MUFU.RCP R17, R17 ;  /* 0x0000001100117308 */ /* 0x002e660000001000 */
[----:B------:R-:W-:-:S13]  /*1ad0*/  ISETP.GT.U32.AND P1, PT, R12, R3, PT ;  /* 0x000000030c00720c */ /* 0x000fda0003f24070 */
[----:B------:R-:W-:Y:S01]  /*1ae0*/  @!P1 IMAD.IADD R3, R3, 0x1, -R12 ;  /* 0x0000000103039824 */ /* 0x000fe200078e0a0c */
[----:B------:R-:W-:Y:S01]  /*1af0*/  @!P1 IADD3 R6, PT, PT, R6, 0x1, RZ ;  /* 0x0000000106069810 */ /* 0x000fe20007ffe0ff */
[----:B-1----:R-:W-:Y:S01]  /*1b00*/  VIADD R20, R17, 0xffffffe ;  /* 0x0ffffffe11147836 */ /* 0x002fe20000000000 */
[----:B------:R-:W-:Y:S02]  /*1b10*/  ISETP.NE.AND P1, PT, R7, RZ, PT ;  /* 0x000000ff0700720c */ /* 0x000fe40003f25270 */
[----:B------:R-:W-:Y:S01]  /*1b20*/  ISETP.GE.U32.AND P2, PT, R3, R12, PT ;  /* 0x0000000c0300720c */ /* 0x000fe20003f46070 */
[----:B------:R-:W1:Y:S01]  /*1b30*/  F2I.FTZ.U32.TRUNC.NTZ R21, R20 ;  /* 0x0000001400157305 */ /* 0x000e62000021f000 */
[----:B------:R-:W-:-:S04]  /*1b40*/  LOP3.LUT R3, R4, R7, RZ, 0x3c, !PT ;  /* 0x0000000704037212 */ /* 0x000fc800078e3cff */
[----:B------:R-:W-:-:S07]  /*1b50*/  ISETP.GE.AND P0, PT, R3, RZ, PT ;  /* 0x000000ff0300720c */ /* 0x000fce0003f06270 */
[----:B------:R-:W-:Y:S01]  /*1b60*/  @P2 VIADD R6, R6, 0x1 ;  /* 0x0000000106062836 */ /* 0x000fe20000000000 */
[----:B------:R2:W3:Y:S01]  /*1b70*/  SYNCS.PHASECHK.TRANS64.TRYWAIT P2, [UR4+0x88], R14 ;  /* 0x0000880eff0075a7 */ /* 0x0004e20008041104 */
[----:B-1----:R-:W-:Y:S02]  /*1b80*/  IMAD.MOV R3, RZ, RZ, -R21 ;  /* 0x000000ffff037224 */ /* 0x002fe400078e0a15 */
[----:B------:R-:W-:Y:S02]  /*1b90*/  IMAD.MOV.U32 R20, RZ, RZ, RZ ;  /* 0x000000ffff147224 */ /* 0x000fe400078e00ff */
[----:B------:R-:W-:Y:S01]  /*1ba0*/  @!P0 IADD3 R6, PT, PT, -R6, RZ, RZ ;  /* 0x000000ff06068210 */ /* 0x000fe20007ffe1ff */
[----:B------:R-:W-:Y:S01]  /*1bb0*/  IMAD R12, R3, R2, RZ ;  /* 0x00000002030c7224 */ /* 0x000fe200078e02ff */
[----:B------:R-:W-:-:S03]  /*1bc0*/  @!P1 LOP3.LUT R6, RZ, R7, RZ, 0x33, !PT ;  /* 0x00000007ff069212 */ /* 0x000fc600078e33ff */
[----:B------:R-:W-:Y:S01]  /*1bd0*/  IMAD.HI.U32 R17, R21, R12, R20 ;  /* 0x0000000c15117227 */ /* 0x000fe200078e0014 */
[----:B------:R-:W-:-:S05]  /*1be0*/  IABS R3, R6 ;  /* 0x0000000600037213 */ /* 0x000fca0000000000 */
[----:B------:R-:W-:-:S04]  /*1bf0*/  IMAD.MOV.U32 R12, RZ, RZ, R3 ;  /* 0x000000ffff0c7224 */ /* 0x000fc800078e0003 */
[----:B------:R-:W-:-:S05]  /*1c00*/  IMAD.HI.U32 R17, R17, R12, RZ ;  /* 0x0000000c11117227 */ /* 0x000fca00078e00ff */
[----:B------:R-:W-:-:S05]  /*1c10*/  IADD3 R3, PT, PT, -R17, RZ, RZ ;  /* 0x000000ff11037210 */ /* 0x000fca0007ffe1ff */
[----:B------:R-:W-:-:S05]  /*1c20*/  IMAD R3, R2, R3, R12 ;  /* 0x0000000302037224 */ /* 0x000fca00078e020c */
[----:B------:R-:W-:-:S13]  /*1c30*/  ISETP.GT.U32.AND P1, PT, R2, R3, PT ;  /* 0x000000030200720c */ /* 0x000fda0003f24070 */
[----:B------:R-:W-:Y:S01]  /*1c40*/  @!P1 IMAD.IADD R3, R3, 0x1, -R2 ;  /* 0x0000000103039824 */ /* 0x000fe200078e0a02 */
[----:B------:R-:W-:Y:S02]  /*1c50*/  @!P1 IADD3 R17, PT, PT, R17, 0x1, RZ ;  /* 0x0000000111119810 */ /* 0x000fe40007ffe0ff */
[----:B------:R-:W-:Y:S02]  /*1c60*/  ISETP.NE.AND P1, PT, R5, RZ, PT ;  /* 0x000000ff0500720c */ /* 0x000fe40003f25270 */
[----:B------:R-:W-:Y:S01]  /*1c70*/  ISETP.GE.U32.AND P3, PT, R3, R2, PT ;  /* 0x000000020300720c */ /* 0x000fe20003f66070 */
[----:B------:R-:W-:Y:S01]  /*1c80*/  IMAD.MOV R2, RZ, RZ, -R4 ;  /* 0x000000ffff027224 */ /* 0x000fe200078e0a04 */
[----:B------:R-:W-:-:S03]  /*1c90*/  LOP3.LUT R3, R6, R5, RZ, 0x3c, !PT ;  /* 0x0000000506037212 */ /* 0x000fc600078e3cff */
[----:B------:R-:W-:Y:S01]  /*1ca0*/  IMAD R2, R15, R2, R16 ;  /* 0x000000020f027224 */ /* 0x000fe200078e0210 */
[----:B------:R-:W-:Y:S02]  /*1cb0*/  ISETP.GE.AND P0, PT, R3, RZ, PT ;  /* 0x000000ff0300720c */ /* 0x000fe40003f06270 */
[----:B------:R-:W-:Y:S02]  /*1cc0*/  IADD3 R3, PT, PT, -R6, RZ, RZ ;  /* 0x000000ff06037210 */ /* 0x000fe40007ffe1ff */
[----:B------:R-:W-:-:S03]  /*1cd0*/  R2UR UR26, R2 ;  /* 0x00000000021a72ca */ /* 0x000fc600000e0000 */
[----:B------:R-:W-:Y:S02]  /*1ce0*/  @P3 VIADD R17, R17, 0x1 ;  /* 0x0000000111113836 */ /* 0x000fe40000000000 */
[----:B------:R-:W-:-:S04]  /*1cf0*/  IMAD R7, R7, R3, R4 ;  /* 0x0000000307077224 */ /* 0x000fc800078e0204 */
[----:B------:R-:W-:Y:S01]  /*1d00*/  @!P0 IMAD.MOV R17, RZ, RZ, -R17 ;  /* 0x000000ffff118224 */ /* 0x000fe200078e0a11 */
[----:B------:R-:W-:-:S03]  /*1d10*/  @!P1 LOP3.LUT R17, RZ, R5, RZ, 0x33, !PT ;  /* 0x00000005ff119212 */ /* 0x000fc600078e33ff */
[----:B------:R-:W-:Y:S02]  /*1d20*/  USHF.L.U32 UR26, UR26, 0x7, URZ ;  /* 0x000000071a1a7899 */ /* 0x000fe400080006ff */
[----:B------:R-:W-:-:S04]  /*1d30*/  IMAD.MOV R2, RZ, RZ, -R17 ;  /* 0x000000ffff027224 */ /* 0x000fc800078e0a11 */
[----:B------:R-:W-:Y:S01]  /*1d40*/  IMAD R6, R5, R2, R6 ;  /* 0x0000000205067224 */ /* 0x000fe200078e0206 */
[----:B--2---:R-:W-:Y:S06]  /*1d50*/  BRA.U !UP0, `(.L_x_23) ;  /* 0x0000000508a07547 */ /* 0x004fec000b800000 */
[----:B------:R-:W1:Y:S01]  /*1d60*/  LDC.64 R2, c[0x0][0x5f8] ;  /* 0x00017e00ff027b82 */ /* 0x000e620000000a00 */
[----:B------:R-:W2:Y:S01]  /*1d70*/  LDCU UR5, c[0x0][0x5c8] ;  /* 0x0000b900ff0577ac */ /* 0x000ea20008000800 */
[----:B------:R-:W1:Y:S06]  /*1d80*/  LDCU.64 UR8, c[0x0][0x5c0] ;  /* 0x0000b800ff0877ac */ /* 0x000e6c0008000a00 */
[----:B------:R-:W2:Y:S01]  /*1d90*/  LDC R4, c[0x0][0x600] ;  /* 0x00018000ff047b82 */ /* 0x000ea20000000800 */
[----:B------:R-:W4:Y:S01]  /*1da0*/  LDCU UR37, c[0x0][0x5a8] ;  /* 0x0000b500ff2577ac */ /* 0x000f220008000800 */
[----:B------:R-:W1:Y:S01]  /*1db0*/  LDCU UR36, c[0x0][0x59c] ;  /* 0x0000b380ff2477ac */ /* 0x000e620008000800 */
[----:B------:R-:W1:Y:S01]  /*1dc0*/  LDCU UR35, c[0x0][0x590] ;  /* 0x0000b200ff2377ac */ /* 0x000e620008000800 */
[----:B------:R-:W1:Y:S02]  /*1dd0*/  LDCU UR34, c[0x0][0x594] ;  /* 0x0000b280ff2277ac */ /* 0x000e640008000800 */
[----:B-1----:R-:W-:Y:S01]  /*1de0*/  IMAD R2, R7, UR8, R2 ;  /* 0x0000000807027c24 */ /* 0x002fe2000f8e0202 */
[----:B------:R-:W1:Y:S01]  /*1df0*/  LDCU UR31, c[0x0][0x598] ;  /* 0x0000b300ff1f77ac */ /* 0x000e620008000800 */
[----:B------:R-:W-:Y:S01]  /*1e00*/  IMAD R5, R6, UR9, R3 ;  /* 0x0000000906057c24 */ /* 0x000fe2000f8e0203 */
[----:B------:R-:W1:Y:S01]  /*1e10*/  LDCU UR23, c[0x0][0x5ac] ;  /* 0x0000b580ff1777ac */ /* 0x000e620008000800 */
[----:B--2---:R-:W-:Y:S01]  /*1e20*/  IMAD R4, R17, UR5, R4 ;  /* 0x0000000511047c24 */ /* 0x004fe2000f8e0204 */
[----:B------:R-:W2:Y:S01]  /*1e30*/  LDCU UR22, c[0x0][0x5b0] ;  /* 0x0000b600ff1677ac */ /* 0x000ea20008000800 */
[----:B------:R-:W1:Y:S01]  /*1e40*/  LDCU UR15, c[0x0][0x5cc] ;  /* 0x0000b980ff0f77ac */ /* 0x000e620008000800 */
[----:B------:R-:W1:Y:S01]  /*1e50*/  LDCU UR4, c[0x0][0x5ec] ;  /* 0x0000bd80ff0477ac */ /* 0x000e620008000800 */
[----:B------:R-:W1:Y:S01]  /*1e60*/  LDCU.64 UR20, c[0x0][0x5a0] ;  /* 0x0000b400ff1477ac */ /* 0x000e620008000a00 */
[----:B------:R-:W1:Y:S01]  /*1e70*/  LDCU.64 UR18, c[0x0][0x5d0] ;  /* 0x0000ba00ff1277ac */ /* 0x000e620008000a00 */
[----:B------:R-:W1:Y:S01]  /*1e80*/  LDCU.64 UR6, c[0x0][0x5f0] ;  /* 0x0000be00ff0677ac */ /* 0x000e620008000a00 */
[----:B------:R-:W-:Y:S01]  /*1e90*/  UIADD3 UR10, UPT, UPT, UR26, 0x40, URZ ;  /* 0x000000401a0a7890 */ /* 0x000fe2000fffe0ff */
[----:B------:R-:W-:Y:S01]  /*1ea0*/  UMOV UR38, URZ ;  /* 0x000000ff00267c82 */ /* 0x000fe20008000000 */
[----:B----4-:R-:W-:-:S10]  /*1eb0*/  UMOV UR64, UR56 ;  /* 0x0000003800407c82 */ /* 0x010fd40008000000 */
.L_x_29:
[----:B------:R-:W-:Y:S01]  /*1ec0*/  @!P6 MOV R12, 0x3000 ;  /* 0x00003000000ce802 */ /* 0x000fe20000000f00 */
[----:B------:R-:W-:Y:S01]  /*1ed0*/  ULEA UR45, UR64, UR53, 0x3 ;  /* 0x00000035402d7291 */ /* 0x000fe2000f8e18ff */
[----:B--23--:R-:W-:Y:S11]  /*1ee0*/  @P2 BRA `(.L_x_24) ;  /* 0x00000000000c2947 */ /* 0x00cff60003800000 */
[----:B------:R-:W-:Y:S04]  /*1ef0*/  SHF.L.U32 R14, R10, 0x1f, RZ ;  /* 0x0000001f0a0e7819 */ /* 0x000fe800000006ff */
[----:B------:R-:W3:Y:S02]  /*1f00*/  SYNCS.PHASECHK.TRANS64.TRYWAIT P0, [UR45+0x88], R14 ;  /* 0x0000880eff0075a7 */ /* 0x000ee4000800112d */
[----:B---3--:R-:W-:Y:S05]  /*1f10*/  @!P0 BRA `(.L_x_25) ;  /* 0x00000078006c8947 */ /* 0x008fea0003800000 */
.L_x_24:
[----:B------:R4:W-:Y:S01]  /*1f20*/  @!P6 SYNCS.ARRIVE.TRANS64 RZ, [UR45], R12 ;  /* 0x0000000cffffe9a7 */ /* 0x0009e2000800002d */
[----:B------:R-:W-:Y:S04]  /*1f30*/  ULOP3.LUT UR5, UR55, 0x2, URZ, 0xfc, !UPT ;  /* 0x0000000237057892 */ /* 0x000fe8000f8efcff */
[----:B------:R-:W-:Y:S09]  /*1f40*/  UISETP.NE.AND UP0, UPT, UR5, 0x2, UPT ;  /* 0x000000020500788c */ /* 0x000ff2000bf05270 */
[----:B------:R-:W-:Y:S05]  /*1f50*/  BRA.U UP0, `(.L_x_26) ;  /* 0x0000000100047547 */ /* 0x000fea000b800000 */
[----:B-12---:R-:W-:Y:S05]  /*1f60*/  BPT.TRAP 0x1 ;  /* 0x000000040000795c */ /* 0x006fea0000300000 */
.L_x_26:
[----:B------:R-:W-:Y:S04]  /*1f70*/  BSSY.RECONVERGENT B0, `(.L_x_27) ;  /* 0x0000003000007945 */ /* 0x000fe80003800200 */
[----:B------:R-:W-:Y:S05]  /*1f80*/  @P5 BRA `(.L_x_28) ;  /* 0x0000000000045947 */ /* 0x000fea0003800000 */
[----:B-12---:R-:W-:Y:S05]  /*1f90*/  BPT.TRAP 0x1 ;  /* 0x000000040000795c */ /* 0x006fea0000300000 */
.L_x_28:
[----:B-12---:R-:W-:Y:S05]  /*1fa0*/  BSYNC.RECONVERGENT B0 ;  /* 0x0000000000007941 */ /* 0x006fea0003800200 */
.L_x_27:
[----:B------:R-:W-:Y:S01]  /*1fb0*/  UIADD3 UR56, UPT, UPT, UR64, 0x1, URZ ;  /* 0x0000000140387890 */ /* 0x000fe2000fffe0ff */
[----:B---3--:R-:W-:Y:S01]  /*1fc0*/  IMAD.MOV.U32 R3, RZ, RZ, 0x3 ;  /* 0x00000003ff037424 */ /* 0x008fe200078e00ff */
[----:B------:R-:W-:Y:S02]  /*1fd0*/  USHF.L.U32 UR47, UR38, 0x5, URZ ;  /* 0x00000005262f7899 */ /* 0x000fe400080006ff */
[----:B------:R-:W-:Y:S02]  /*1fe0*/  UISETP.NE.AND UP0, UPT, UR56, 0x11, UPT ;  /* 0x000000113800788c */ /* 0x000fe4000bf05270 */
[----:B------:R-:W-:Y:S02]  /*1ff0*/  ULOP3.LUT UR5, UR47, UR32, URZ, 0xfc, !UPT ;  /* 0x000000202f057292 */ /* 0x000fe4000f8efcff */
[----:B------:R-:W-:Y:S02]  /*2000*/  USEL UR9, URZ, 0x1, UP0 ;  /* 0x00000001ff097887 */ /* 0x000fe40008000000 */
[----:B------:R-:W-:Y:S01]  /*2010*/  USEL UR56, UR56, URZ, UP0 ;  /* 0x000000ff38387287 */ /* 0x000fe20008000000 */
[----:B------:R-:W-:Y:S03]  /*2020*/  ELECT P0, URZ, PT ;  /* 0x0000000000ff782f */ /* 0x000fe60003800000 */
[----:B------:R-:W-:Y:S01]  /*2030*/  ULEA UR8, UR56, UR53, 0x3 ;  /* 0x0000003538087291 */ /* 0x000fe2000f8e18ff */
[----:B------:R-:W-:Y:S01]  /*2040*/  LOP3.LUT R10, R10, UR9, RZ, 0x3c, !PT ;  /* 0x000000090a0a7c12 */ /* 0x000fe2000f8e3cff */
[----:B------:R-:W-:Y:S02]  /*2050*/  UIMAD.WIDE.U32 UR16, UR5, UR34, URZ ;  /* 0x00000022051072a5 */ /* 0x000fe4000f8e00ff */
[----:B------:R-:W-:Y:S01]  /*2060*/  UISETP.NE.AND UP2, UPT, UR35, 0x1, UPT ;  /* 0x000000012300788c */ /* 0x000fe2000bf45270 */
[----:B------:R-:W-:Y:S01]  /*2070*/  SHF.L.U32 R14, R10, 0x1f, RZ ;  /* 0x0000001f0a0e7819 */ /* 0x000fe200000006ff */
[----:B------:R-:W-:Y:S02]  /*2080*/  USHF.R.U32.HI UR16, URZ, UR31, UR17 ;  /* 0x0000001fff107299 */ /* 0x000fe40008011611 */
[----:B------:R-:W-:Y:S01]  /*2090*/  UISETP.NE.AND UP3, UPT, UR36, 0x1, UPT ;  /* 0x000000012400788c */ /* 0x000fe2000bf65270 */
[----:B------:R1:W2:Y:S01]  /*20a0*/  SYNCS.PHASECHK.TRANS64.TRYWAIT P2, [UR8+0x88], R14 ;  /* 0x0000880eff0075a7 */ /* 0x0002a20008041108 */
[----:B------:R-:W-:Y:S01]  /*20b0*/  USEL UR16, UR5, UR16, !UP2 ;  /* 0x0000001005107287 */ /* 0x000fe2000d000000 */
[----:B------:R-:W-:Y:S01]  /*20c0*/  @P0 IMAD.U32 R19, R5, 0x20, R2 ;  /* 0x0000002005130824 */ /* 0x000fe200078e0002 */
[----:B------:R-:W-:Y:S01]  /*20d0*/  UISETP.NE.AND UP2, UPT, UR37, 0x1, UPT ;  /* 0x000000012500788c */ /* 0x000fe2000bf45270 */
[----:B------:R-:W-:Y:S01]  /*20e0*/  @P0 R2UR UR12, R3 ;  /* 0x00000000030c02ca */ /* 0x000fe200000e0000 */
[----:B------:R-:W-:Y:S01]  /*20f0*/  UIMAD.WIDE.U32 UR40, UR16, UR20, URZ ;  /* 0x00000014102872a5 */ /* 0x000fe2000f8e00ff */
[----:B------:R-:W-:Y:S01]  /*2100*/  @P0 IMAD.U32 R19, R4, 0x400, R19 ;  /* 0x0000040004130824 */ /* 0x000fe200078e0013 */
[----:B------:R-:W-:Y:S02]  /*2110*/  UIADD3 UR33, UPT, UPT, -UR16, URZ, URZ ;  /* 0x000000ff10217290 */ /* 0x000fe4000fffe1ff */
[----:B------:R-:W-:Y:S02]  /*2120*/  USHF.R.U32.HI UR17, URZ, UR21, UR41 ;  /* 0x00000015ff117299 */ /* 0x000fe40008011629 */
[----:B------:R-:W-:Y:S01]  /*2130*/  USHF.L.U32 UR11, UR64, 0xc, URZ ;  /* 0x0000000c400b7899 */ /* 0x000fe200080006ff */
[----:B------:R-:W-:Y:S01]  /*2140*/  @P0 R2UR UR13, R19 ;  /* 0x00000000130d02ca */ /* 0x000fe200000e0000 */
[----:B------:R-:W-:Y:S02]  /*2150*/  USEL UR17, UR16, UR17, !UP3 ;  /* 0x0000001110117287 */ /* 0x000fe4000d800000 */
[----:B------:R-:W-:Y:S02]  /*2160*/  UIADD3 UR48, UP1, UPT, UR62, 0x80, URZ ;  /* 0x000000803e307890 */ /* 0x000fe4000ff3e0ff */
[----:B------:R-:W-:Y:S01]  /*2170*/  UIMAD.WIDE.U32 UR40, UR17, UR23, URZ ;  /* 0x00000017112872a5 */ /* 0x000fe2000f8e00ff */
[----:B------:R-:W-:Y:S01]  /*2180*/  IMAD.U32 R3, RZ, RZ, UR12 ;  /* 0x0000000cff037e24 */ /* 0x000fe2000f8e00ff */
[----:B------:R-:W-:Y:S02]  /*2190*/  UIADD3 UR39, UPT, UPT, -UR17, URZ, URZ ;  /* 0x000000ff11277290 */ /* 0x000fe4000fffe1ff */
[----:B------:R-:W-:Y:S02]  /*21a0*/  USHF.R.U32.HI UR30, URZ, UR22, UR41 ;  /* 0x00000016ff1e7299 */ /* 0x000fe40008011629 */
[----:B------:R-:W-:Y:S02]  /*21b0*/  UIMAD UR5, UR35, UR33, UR5 ;  /* 0x00000021230572a4 */ /* 0x000fe4000f8e0205 */
[----:B------:R-:W-:Y:S01]  /*21c0*/  USEL UR30, UR17, UR30, !UP2 ;  /* 0x0000001e111e7287 */ /* 0x000fe2000d000000 */
[----:B----4-:R-:W-:Y:S01]  /*21d0*/  IMAD.U32 R12, RZ, RZ, UR13 ;  /* 0x0000000dff0c7e24 */ /* 0x010fe2000f8e00ff */
[----:B------:R-:W-:Y:S02]  /*21e0*/  ULOP3.LUT UR8, UR11, UR52, URZ, 0xfc, !UPT ;  /* 0x000000340b087292 */ /* 0x000fe4000f8efcff */
[----:B------:R-:W-:Y:S02]  /*21f0*/  UIADD3.X UR49, UPT, UPT, URZ, UR63, URZ, UP1, !UPT ;  /* 0x0000003fff317290 */ /* 0x000fe40008ffe4ff */
[----:B------:R-:W-:Y:S01]  /*2200*/  UIADD3 UR44, UPT, UPT, UR53, 0x4400, UR11 ;  /* 0x00004400352c7890 */ /* 0x000fe2000fffe00b */
[----:B------:R-:W-:Y:S01]  /*2210*/  @P0 PRMT R3, R12, 0x5410, R3 ;  /* 0x000054100c030816 */ /* 0x000fe20000000003 */
[----:B------:R-:W-:Y:S02]  /*2220*/  UIADD3 UR33, UPT, UPT, -UR30, URZ, URZ ;  /* 0x000000ff1e217290 */ /* 0x000fe4000fffe1ff */
[----:B------:R-:W-:Y:S01]  /*2230*/  UIMAD UR16, UR36, UR39, UR16 ;  /* 0x00000027241072a4 */ /* 0x000fe2000f8e0210 */
[----:B------:R-:W-:Y:S01]  /*2240*/  @P0 R2UR UR61, R3 ;  /* 0x00000000033d02ca */ /* 0x000fe200000e0000 */
[----:B------:R-:W-:Y:S02]  /*2250*/  UIADD3 UR42, UP0, UPT, UR62, 0x180, URZ ;  /* 0x000001803e2a7890 */ /* 0x000fe4000ff1e0ff */
[----:B------:R-:W-:Y:S02]  /*2260*/  ULEA UR8, UR8, UR53, 0x1 ;  /* 0x0000003508087291 */ /* 0x000fe4000f8e08ff */
[----:B------:R-:W-:Y:S02]  /*2270*/  UIMAD UR17, UR37, UR33, UR17 ;  /* 0x00000021251172a4 */ /* 0x000fe4000f8e0211 */
[----:B------:R-:W-:Y:S02]  /*2280*/  UIMAD UR27, UR5, UR15, UR4 ;  /* 0x0000000f051b72a4 */ /* 0x000fe4000f8e0204 */
[----:B------:R-:W-:Y:S01]  /*2290*/  UIMAD UR28, UR16, UR18, UR6 ;  /* 0x00000012101c72a4 */ /* 0x000fe2000f8e0206 */
[----:B------:R-:W-:Y:S01]  /*22a0*/  UMOV UR50, 0x0 ;  /* 0x0000000000327882 */ /* 0x000fe20000000000 */
[----:B------:R-:W-:Y:S01]  /*22b0*/  UMOV UR51, 0x10000000 ;  /* 0x1000000000337882 */ /* 0x000fe20000000000 */
[----:B------:R-:W-:Y:S01]  /*22c0*/  UIADD3.X UR43, UPT, UPT, URZ, UR63, URZ, UP0, !UPT ;  /* 0x0000003fff2b7290 */ /* 0x000fe200087fe4ff */
[----:B------:R1:W-:Y:S01]  /*22d0*/  UTMALDG.2D [UR44], [UR48], desc[UR50] ;  /* 0x0000322c300075b4 */ /* 0x0003e20008009000 */
[----:B------:R-:W-:Y:S02]  /*22e0*/  UIADD3 UR24, UPT, UPT, UR8, 0x15400, URZ ;  /* 0x0001540008187890 */ /* 0x000fe4000fffe0ff */
[----:B------:R-:W-:Y:S01]  /*22f0*/  UIMAD UR29, UR17, UR19, UR7 ;  /* 0x00000013111d72a4 */ /* 0x000fe2000f8e0207 */
[----:B------:R-:W-:Y:S01]  /*2300*/  UMOV UR25, UR45 ;  /* 0x0000002d00197c82 */ /* 0x000fe20008000000 */
[----:B------:R-:W-:Y:S01]  /*2310*/  UIADD3 UR8, UPT, UPT, UR8, 0x16400, URZ ;  /* 0x0001640008087890 */ /* 0x000fe2000fffe0ff */
[----:B------:R-:W-:Y:S01]  /*2320*/  UMOV UR9, UR45 ;  /* 0x0000002d00097c82 */ /* 0x000fe20008000000 */
[----:B------:R-:W-:Y:S01]  /*2330*/  UMOV UR11, UR27 ;  /* 0x0000001b000b7c82 */ /* 0x000fe20008000000 */
[----:B------:R-:W-:Y:S01]  /*2340*/  UMOV UR12, UR28 ;  /* 0x0000001c000c7c82 */ /* 0x000fe20008000000 */
[----:B------:R-:W-:Y:S03]  /*2350*/  UMOV UR14, UR30 ;  /* 0x0000001e000e7c82 */ /* 0x000fe60008000000 */
[----:B------:R1:W-:Y:S01]  /*2360*/  UTMALDG.5D.IM2COL.MULTICAST [UR24], [UR42], UR61 ;  /* 0x000000182a0073b4 */ /* 0x0003e2000806083d */
[----:B------:R-:W-:Y:S01]  /*2370*/  UMOV UR13, UR29 ;  /* 0x0000001d000d7c82 */ /* 0x000fe20008000000 */
[----:B------:R-:W-:Y:S01]  /*2380*/  UIADD3 UR38, UPT, UPT, UR38, 0x1, URZ ;  /* 0x0000000126267890 */ /* 0x000fe2000fffe0ff */
[----:B------:R-:W-:Y:S01]  /*2390*/  UMOV UR33, UR54 ;  /* 0x0000003600217c82 */ /* 0x000fe20008000000 */
[----:B------:R-:W-:Y:S02]  /*23a0*/  UMOV UR64, UR56 ;  /* 0x0000003800407c82 */ /* 0x000fe40008000000 */
[----:B------:R-:W-:Y:S01]  /*23b0*/  UISETP.NE.AND UP0, UPT, UR38, UR54, UPT ;  /* 0x000000362600728c */ /* 0x000fe2000bf05270 */
[----:B------:R1:W-:Y:S08]  /*23c0*/  UTMALDG.5D.IM2COL.MULTICAST [UR8], [UR42], UR61 ;  /* 0x000000082a0073b4 */ /* 0x0003f0000806083d */
[----:B-1----:R-:W-:Y:S05]  /*23d0*/  BRA.U UP0, `(.L_x_29) ;  /* 0xfffffff900b87547 */ /* 0x002fea000b83ffff */
.L_x_23:
[----:B------:R-:W-:Y:S01]  /*23e0*/  ULEA UR4, UR56, UR53, 0x3 ;  /* 0x0000003538047291 */ /* 0x000fe2000f8e18ff */
[----:B------:R-:W-:Y:S01]  /*23f0*/  SHF.L.U32 R2, R10, 0x1f, RZ ;  /* 0x0000001f0a027819 */ /* 0x000fe200000006ff */
[----:B------:R-:W-:Y:S01]  /*2400*/  @!P4 SYNCS.ARRIVE.TRANS64.A1T0 RZ, [UR53+0x158], RZ ;  /* 0x000158ffffffc9a7 */ /* 0x000fe20008100035 */
[----:B------:R-:W-:-:S06]  /*2410*/  UISETP.GT.AND UP0, UPT, UR60, UR59, UPT ;  /* 0x0000003b3c00728c */ /* 0x000fcc000bf04270 */
[----:B------:R1:W4:Y:S03]  /*2420*/  SYNCS.PHASECHK.TRANS64.TRYWAIT P1, [UR4+0x88], R2 ;  /* 0x00008802ff0075a7 */ /* 0x0003260008021104 */
[----:B------:R-:W-:Y:S05]  /*2430*/  BRA.U !UP0, `(.L_x_30) ;  /* 0x0000000508a47547 */ /* 0x000fea000b800000 */
[----:B-1----:R-:W1:Y:S01]  /*2440*/  LDC.64 R2, c[0x0][0x5f8] ;  /* 0x00017e00ff027b82 */ /* 0x002e620000000a00 */
[----:B------:R-:W2:Y:S01]  /*2450*/  LDCU UR5, c[0x0][0x5c8] ;  /* 0x0000b900ff0577ac */ /* 0x000ea20008000800 */
[----:B------:R-:W1:Y:S06]  /*2460*/  LDCU.64 UR8, c[0x0][0x5c0] ;  /* 0x0000b800ff0877ac */ /* 0x000e6c0008000a00 */
[----:B------:R-:W2:Y:S01]  /*2470*/  LDC R4, c[0x0][0x600] ;  /* 0x00018000ff047b82 */ /* 0x000ea20000000800 */
[----:B------:R-:W1:Y:S01]  /*2480*/  LDCU UR39, c[0x0][0x5a8] ;  /* 0x0000b500ff2777ac */ /* 0x000e620008000800 */
        /* <DEDUP_REMOVED lines=14> */
[----:B------:R-:W-:-:S02]  /*2570*/  UIADD3 UR24, UPT, UPT, UR57, UR33, URZ ;  /* 0x0000002139187290 */ /* 0x000fc4000fffe0ff */
[----:B------:R-:W-:Y:S01]  /*2580*/  UIADD3 UR10, UPT, UPT, UR26, 0x40, URZ ;  /* 0x000000401a0a7890 */ /* 0x000fe2000fffe0ff */
[----:B------:R-:W-:-:S11]  /*2590*/  UMOV UR61, UR56 ;  /* 0x00000038003d7c82 */ /* 0x000fd60008000000 */
.L_x_36:
[----:B------:R-:W-:Y:S01]  /*25a0*/  @!P6 MOV R5, 0x3000 ;  /* 0x000030000005e802 */ /* 0x000fe20000000f00 */
[----:B------:R-:W-:Y:S01]  /*25b0*/  ULEA UR49, UR61, UR53, 0x3 ;  /* 0x000000353d317291 */ /* 0x000fe2000f8e18ff */
[----:B--2-4-:R-:W-:Y:S11]  /*25c0*/  @P1 BRA `(.L_x_31) ;  /* 0x00000000000c1947 */ /* 0x014ff60003800000 */
[----:B------:R-:W-:Y:S04]  /*25d0*/  SHF.L.U32 R7, R10, 0x1f, RZ ;  /* 0x0000001f0a077819 */ /* 0x000fe800000006ff */
[----:B------:R-:W4:Y:S02]  /*25e0*/  SYNCS.PHASECHK.TRANS64.TRYWAIT P0, [UR49+0x88], R7 ;  /* 0x00008807ff0075a7 */ /* 0x000f240008001131 */
[----:B----4-:R-:W-:Y:S05]  /*25f0*/  @!P0 BRA `(.L_x_32) ;  /* 0x0000007000cc8947 */ /* 0x010fea0003800000 */
.L_x_31:
[----:B------:R1:W-:Y:S01]  /*2600*/  @!P6 SYNCS.ARRIVE.TRANS64 RZ, [UR49], R5 ;  /* 0x00000005ffffe9a7 */ /* 0x0003e20008000031 */
[----:B------:R-:W-:Y:S04]  /*2610*/  ULOP3.LUT UR5, UR55, 0x2, URZ, 0xfc, !UPT ;  /* 0x0000000237057892 */ /* 0x000fe8000f8efcff */
[----:B------:R-:W-:Y:S09]  /*2620*/  UISETP.NE.AND UP0, UPT, UR5, 0x2, UPT ;  /* 0x000000020500788c */ /* 0x000ff2000bf05270 */
[----:B------:R-:W-:Y:S05]  /*2630*/  BRA.U UP0, `(.L_x_33) ;  /* 0x0000000100047547 */ /* 0x000fea000b800000 */
[----:B-12---:R-:W-:Y:S05]  /*2640*/  BPT.TRAP 0x1 ;  /* 0x000000040000795c */ /* 0x006fea0000300000 */
.L_x_33:
[----:B------:R-:W-:Y:S04]  /*2650*/  BSSY.RECONVERGENT B0, `(.L_x_34) ;  /* 0x0000003000007945 */ /* 0x000fe80003800200 */
[----:B------:R-:W-:Y:S05]  /*2660*/  @P5 BRA `(.L_x_35) ;  /* 0x0000000000045947 */ /* 0x000fea0003800000 */
[----:B-12---:R-:W-:Y:S05]  /*2670*/  BPT.TRAP 0x1 ;  /* 0x000000040000795c */ /* 0x006fea0000300000 */
.L_x_35:
[----:B-12---:R-:W-:Y:S05]  /*2680*/  BSYNC.RECONVERGENT B0 ;  /* 0x0000000000007941 */ /* 0x006fea0003800200 */
.L_x_34:
[----:B------:R-:W-:Y:S01]  /*2690*/  UIADD3 UR56, UPT, UPT, UR61, 0x1, URZ ;  /* 0x000000013d387890 */ /* 0x000fe2000fffe0ff */
[----:B----4-:R-:W-:Y:S01]  /*26a0*/  IMAD.MOV.U32 R4, RZ, RZ, 0x3 ;  /* 0x00000003ff047424 */ /* 0x010fe200078e00ff */
        /* <DEDUP_REMOVED lines=32> */
[----:B------:R-:W-:Y:S01]  /*28b0*/  IMAD.U32 R5, RZ, RZ, UR11 ;  /* 0x0000000bff057e24 */ /* 0x000fe2000f8e00ff */
        /* <DEDUP_REMOVED lines=14> */
[----:B------:R-:W-:Y:S01]  /*29a0*/  UMOV UR50, UR46 ;  /* 0x0000002e00327c82 */ /* 0x000fe20008000000 */
[----:B------:R-:W-:Y:S01]  /*29b0*/  UIADD3.X UR45, UPT, UPT, URZ, UR63, URZ, UP0, !UPT ;  /* 0x0000003fff2d7290 */ /* 0x000fe200087fe4ff */
[----:B------:R1:W-:Y:S01]  /*29c0*/  UTMALDG.2D [UR48], [UR64], desc[UR66] ;  /* 0x00004230400075b4 */ /* 0x0003e20008009000 */
[----:B------:R-:W-:Y:S02]  /*29d0*/  UIADD3 UR16, UPT, UPT, UR8, 0x15400, URZ ;  /* 0x0001540008107890 */ /* 0x000fe4000fffe0ff */
[----:B------:R-:W-:Y:S01]  /*29e0*/  UIMAD UR21, UR25, UR29, UR7 ;  /* 0x0000001d191572a4 */ /* 0x000fe2000f8e0207 */
[----:B------:R-:W-:Y:S01]  /*29f0*/  UMOV UR17, UR49 ;  /* 0x0000003100117c82 */ /* 0x000fe20008000000 */
[----:B------:R-:W-:Y:S01]  /*2a00*/  UMOV UR18, UR26 ;  /* 0x0000001a00127c82 */ /* 0x000fe20008000000 */
[----:B------:R-:W-:Y:S01]  /*2a10*/  UIADD3 UR8, UPT, UPT, UR8, 0x16400, URZ ;  /* 0x0001640008087890 */ /* 0x000fe2000fffe0ff */
[----:B------:R-:W-:Y:S01]  /*2a20*/  UMOV UR9, UR49 ;  /* 0x0000003100097c82 */ /* 0x000fe20008000000 */
[----:B------:R-:W-:Y:S01]  /*2a30*/  UMOV UR11, UR19 ;  /* 0x00000013000b7c82 */ /* 0x000fe20008000000 */
[----:B------:R-:W-:Y:S03]  /*2a40*/  UMOV UR12, UR20 ;  /* 0x00000014000c7c82 */ /* 0x000fe60008000000 */
[----:B------:R1:W-:Y:S01]  /*2a50*/  UTMALDG.5D.IM2COL.MULTICAST [UR16], [UR44], UR47 ;  /* 0x000000102c0073b4 */ /* 0x0003e2000806082f */
[----:B------:R-:W-:Y:S01]  /*2a60*/  UMOV UR14, UR22 ;  /* 0x00000016000e7c82 */ /* 0x000fe20008000000 */
[----:B------:R-:W-:Y:S01]  /*2a70*/  UMOV UR13, UR21 ;  /* 0x00000015000d7c82 */ /* 0x000fe20008000000 */
[----:B------:R-:W-:Y:S01]  /*2a80*/  UIADD3 UR33, UPT, UPT, UR33, 0x1, URZ ;  /* 0x0000000121217890 */ /* 0x000fe2000fffe0ff */
[----:B------:R-:W-:Y:S03]  /*2a90*/  UMOV UR61, UR56 ;  /* 0x00000038003d7c82 */ /* 0x000fe60008000000 */
[----:B------:R-:W-:Y:S01]  /*2aa0*/  UISETP.NE.AND UP0, UPT, UR33, UR24, UPT ;  /* 0x000000182100728c */ /* 0x000fe2000bf05270 */
[----:B------:R1:W-:Y:S08]  /*2ab0*/  UTMALDG.5D.IM2COL.MULTICAST [UR8], [UR44], UR47 ;  /* 0x000000082c0073b4 */ /* 0x0003f0000806082f */
[----:B-1----:R-:W-:Y:S05]  /*2ac0*/  BRA.U UP0, `(.L_x_36) ;  /* 0xfffffff900b47547 */ /* 0x002fea000b83ffff */
.L_x_30:
[----:B------:R-:W-:Y:S01]  /*2ad0*/  SHF.L.U32 R3, R8, 0x1f, RZ ;  /* 0x0000001f08037819 */ /* 0x000fe200000006ff */
[----:B------:R-:W-:-:S03]  /*2ae0*/  NOP ;  /* 0x0000000000007918 */ /* 0x000fc60000000000 */
[----:B------:R-:W3:Y:S02]  /*2af0*/  SYNCS.PHASECHK.TRANS64.TRYWAIT P0, [UR53+0x160], R3 ;  /* 0x00016003ff0075a7 */ /* 0x000ee40008001135 */
[----:B---3--:R-:W-:Y:S05]  /*2b00*/  @!P0 BRA `(.L_x_37) ;  /* 0x0000006c00a08947 */ /* 0x008fea0003800000 */
.L_x_147:
[----:B------:R-:W3:Y:S01]  /*2b10*/  LDS.128 R4, [UR53+0x1a0] ;  /* 0x0001a035ff047984 */ /* 0x000ee20008000c00 */
[----:B------:R-:W-:Y:S01]  /*2b20*/  UIADD3 UR4, UPT, UPT, UR53, 0x168, URZ ;  /* 0x0000016835047890 */ /* 0x000fe2000fffe0ff */
[----:B--2-4-:R-:W-:Y:S01]  /*2b30*/  ISETP.GE.AND P1, PT, R26, 0x1, PT ;  /* 0x000000011a00780c */ /* 0x014fe20003f26270 */
[----:B------:R-:W-:Y:S01]  /*2b40*/  @!PT LDS RZ, [RZ] ;  /* 0x00000000fffff984 */ /* 0x000fe20000000800 */
[----:B------:R-:W-:Y:S01]  /*2b50*/  @!PT LDS RZ, [RZ] ;  /* 0x00000000fffff984 */ /* 0x000fe20000000800 */
[----:B------:R-:W-:Y:S01]  /*2b60*/  @!PT LDS RZ, [RZ] ;  /* 0x00000000fffff984 */ /* 0x000fe20000000800 */
[----:B------:R-:W-:Y:S01]  /*2b70*/  @!PT LDS RZ, [RZ] ;  /* 0x00000000fffff984 */ /* 0x000fe20000000800 */
[----:B------:R2:W-:Y:S06]  /*2b80*/  MEMBAR.ALL.CTA ;  /* 0x0000000000007992 */ /* 0x0005ec0000008000 */
[----:B--2---:R-:W2:Y:S01]  /*2b90*/  FENCE.VIEW.ASYNC.S ;  /* 0x00000000000073c6 */ /* 0x004ea20000000000 */
[----:B------:R-:W-:-:S09]  /*2ba0*/  UPRMT UR4, URZ, 0x654, UR4 ;  /* 0x00000654ff047896 */ /* 0x000fd20008000004 */
[----:B--2---:R-:W-:Y:S01]  /*2bb0*/  SYNCS.ARRIVE.TRANS64.RED.A1T0 RZ, [UR4], RZ ;  /* 0x000000ffffff79a7 */ /* 0x004fe20008100404 */
[----:B---3--:R-:W-:-:S13]  /*2bc0*/  LOP3.LUT P0, RZ, R6, 0x1, RZ, 0xc0, !PT ;  /* 0x0000000106ff7812 */ /* 0x008fda000780c0ff */
[----:B------:R-:W-:Y:S02]  /*2bd0*/  @P0 MOV R13, R4 ;  /* 0x00000004000d0202 */ /* 0x000fe40000000f00 */
[----:B------:R-:W-:Y:S01]  /*2be0*/  @P0 LOP3.LUT R11, R5, 0xffff, RZ, 0xc0, !PT ;  /* 0x0000ffff050b0812 */ /* 0x000fe200078ec0ff */
[----:B------:R-:W-:Y:S06]  /*2bf0*/  @!P1 BRA `(.L_x_38) ;  /* 0x0000000000b89947 */ /* 0x000fec0003800000 */
[----:B------:R-:W2:Y:S01]  /*2c00*/  LDC.64 R4, c[0x0][0xc18] ;  /* 0x00030600ff047b82 */ /* 0x000ea20000000a00 */
[----:B------:R-:W-:-:S07]  /*2c10*/  ISETP.NE.AND P3, PT, R26, 0x1, PT ;  /* 0x000000011a00780c */ /* 0x000fce0003f65270 */
[----:B------:R-:W3:Y:S08]  /*2c20*/  LDC.64 R6, c[0x0][0xc10] ;  /* 0x00030400ff067b82 */ /* 0x000ef00000000a00 */
[----:B------:R-:W4:Y:S08]  /*2c30*/  LDC R12, c[0x0][0xc20] ;  /* 0x00030800ff0c7b82 */ /* 0x000f300000000800 */
[----:B------:R-:W4:Y:S01]  /*2c40*/  LDC R14, c[0x0][0xc0c] ;  /* 0x00030300ff0e7b82 */ /* 0x000f220000000800 */
[----:B--2---:R-:W-:Y:S01]  /*2c50*/  IMAD.HI.U32 R17, R0, R5, RZ ;  /* 0x0000000500117227 */ /* 0x004fe200078e00ff */
[----:B------:R-:W-:-:S03]  /*2c60*/  ISETP.NE.AND P1, PT, R4, 0x1, PT ;  /* 0x000000010400780c */ /* 0x000fc60003f25270 */
[----:B------:R-:W-:-:S03]  /*2c70*/  IMAD.HI.U32 R5, R11, R5, RZ ;  /* 0x000000050b057227 */ /* 0x000fc600078e00ff */
[----:B-1----:R-:W1:Y:S01]  /*2c80*/  LDC.64 R2, c[0x0][0xc28] ;  /* 0x00030a00ff027b82 */ /* 0x002e620000000a00 */
[----:B---3--:R-:W-:-:S04]  /*2c90*/  IMAD.HI.U32 R16, R9, R6, RZ ;  /* 0x0000000609107227 */ /* 0x008fc800078e00ff */
[----:B------:R-:W-:Y:S01]  /*2ca0*/  IMAD.HI.U32 R18, R13, R6, RZ ;  /* 0x000000060d127227 */ /* 0x000fe200078e00ff */
[----:B------:R-:W-:Y:S02]  /*2cb0*/  SHF.R.U32.HI R16, RZ, R7, R16 ;  /* 0x00000007ff107219 */ /* 0x000fe40000011610 */
[-C--:B----4-:R-:W-:Y:S02]  /*2cc0*/  SHF.R.U32.HI R17, RZ, R12.reuse, R17 ;  /* 0x0000000cff117219 */ /* 0x090fe40000011611 */
[----:B------:R-:W-:Y:S02]  /*2cd0*/  SHF.R.U32.HI R12, RZ, R12, R5 ;  /* 0x0000000cff0c7219 */ /* 0x000fe40000011605 */
[----:B------:R-:W-:Y:S02]  /*2ce0*/  SEL R17, R0, R17, !P1 ;  /* 0x0000001100117207 */ /* 0x000fe40004800000 */
[----:B------:R-:W-:Y:S02]  /*2cf0*/  SHF.R.U32.HI R18, RZ, R7, R18 ;  /* 0x00000007ff127219 */ /* 0x000fe40000011612 */
[----:B------:R-:W-:-:S02]  /*2d00*/  ISETP.NE.AND P2, PT, R14, 0x1, PT ;  /* 0x000000010e00780c */ /* 0x000fc40003f45270 */
[----:B------:R-:W-:Y:S02]  /*2d10*/  SEL R5, R11, R12, !P1 ;  /* 0x0000000c0b057207 */ /* 0x000fe40004800000 */
[----:B------:R-:W-:Y:S02]  /*2d20*/  SEL R19, R9, R16, !P2 ;  /* 0x0000001009137207 */ /* 0x000fe40005000000 */
[----:B------:R-:W-:Y:S01]  /*2d30*/  SEL R7, R13, R18, !P2 ;  /* 0x000000120d077207 */ /* 0x000fe20005000000 */
[----:B-1----:R-:W-:-:S04]  /*2d40*/  IMAD.HI.U32 R16, R17, R2, RZ ;  /* 0x0000000211107227 */ /* 0x002fc800078e00ff */
[----:B------:R-:W-:Y:S01]  /*2d50*/  IMAD.HI.U32 R6, R19, R2, RZ ;  /* 0x0000000213067227 */ /* 0x000fe200078e00ff */
[----:B------:R-:W-:-:S04]  /*2d60*/  @P3 SHF.R.U32.HI R17, RZ, R3, R16 ;  /* 0x00000003ff113219 */ /* 0x000fc80000011610 */
[----:B------:R-:W-:Y:S01]  /*2d70*/  @P3 SHF.R.U32.HI R19, RZ, R3, R6 ;  /* 0x00000003ff133219 */ /* 0x000fe20000011606 */
[----:B------:R-:W-:-:S04]  /*2d80*/  IMAD R17, R26, R17, RZ ;  /* 0x000000111a117224 */ /* 0x000fc800078e02ff */
[----:B------:R-:W-:Y:S01]  /*2d90*/  IMAD R6, R26, R19, RZ ;  /* 0x000000131a067224 */ /* 0x000fe200078e02ff */
[----:B------:R-:W-:-:S04]  /*2da0*/  ISETP.GE.AND P1, PT, R5, R17, PT ;  /* 0x000000110500720c */ /* 0x000fc80003f26270 */
[----:B------:R-:W-:Y:S01]  /*2db0*/  ISETP.GE.OR P1, PT, R7, R6, P1 ;  /* 0x000000060700720c */ /* 0x000fe20000f26670 */
[----:B------:R-:W-:-:S05]  /*2dc0*/  IMAD.HI.U32 R6, R5, R2, RZ ;  /* 0x0000000205067227 */ /* 0x000fca00078e00ff */
[----:B------:R-:W-:-:S04]  /*2dd0*/  SHF.R.U32.HI R6, RZ, R3, R6 ;  /* 0x00000003ff067219 */ /* 0x000fc80000011606 */
[----:B------:R-:W-:-:S03]  /*2de0*/  SEL R6, R5, R6, !P3 ;  /* 0x0000000605067207 */ /* 0x000fc60005800000 */
[----:B------:R-:W-:-:S04]  /*2df0*/  @!P1 IMAD.HI.U32 R12, R7, R2, RZ ;  /* 0x00000002070c9227 */ /* 0x000fc800078e00ff */
[----:B------:R-:W-:Y:S01]  /*2e00*/  IMAD.MOV R2, RZ, RZ, -R6 ;  /* 0x000000ffff027224 */ /* 0x000fe200078e0a06 */
[----:B------:R-:W-:-:S03]  /*2e10*/  @!P1 SHF.R.U32.HI R12, RZ, R3, R12 ;  /* 0x00000003ff0c9219 */ /* 0x000fc6000001160c */
[----:B------:R-:W-:Y:S01]  /*2e20*/  IMAD R2, R26, R2, R5 ;  /* 0x000000021a027224 */ /* 0x000fe200078e0205 */
[----:B------:R-:W-:Y:S02]  /*2e30*/  @!P1 SEL R3, R7, R12, !P3 ;  /* 0x0000000c07039207 */ /* 0x000fe40005800000 */
[----:B------:R-:W-:-:S03]  /*2e40*/  IADD3 R12, PT, PT, -R5, RZ, RZ ;  /* 0x000000ff050c7210 */ /* 0x000fc60007ffe1ff */
[--C-:B------:R-:W-:Y:S02]  /*2e50*/  @!P1 IMAD.IADD R6, R6, 0x1, -R3.reuse ;  /* 0x0000000106069824 */ /* 0x100fe400078e0a03 */
[----:B------:R-:W-:Y:S01]  /*2e60*/  @!P1 IMAD R3, R2, R19, R3 ;  /* 0x0000001302039224 */ /* 0x000fe200078e0203 */
[----:B------:R-:W-:Y:S01]  /*2e70*/  IADD3 R2, PT, PT, -R7, RZ, RZ ;  /* 0x000000ff07027210 */ /* 0x000fe20007ffe1ff */
[----:B------:R-:W-:Y:S02]  /*2e80*/  @!P1 IMAD R5, R26, R6, R7 ;  /* 0x000000061a059224 */ /* 0x000fe400078e0207 */
[----:B------:R-:W-:Y:S02]  /*2e90*/  IMAD R11, R4, R12, R11 ;  /* 0x0000000c040b7224 */ /* 0x000fe400078e020b */
[----:B------:R-:W-:Y:S02]  /*2ea0*/  @!P1 IMAD.MOV.U32 R7, RZ, RZ, R3 ;  /* 0x000000ffff079224 */ /* 0x000fe400078e0003 */
[----:B------:R-:W-:-:S02]  /*2eb0*/  IMAD R2, R14, R2, R13 ;  /* 0x000000020e027224 */ /* 0x000fc400078e020d */
[----:B------:R-:W-:Y:S02]  /*2ec0*/  IMAD R11, R5, R4, R11 ;  /* 0x00000004050b7224 */ /* 0x000fe400078e020b */
[----:B------:R-:W-:Y:S02]  /*2ed0*/  IMAD R13, R7, R14, R2 ;  /* 0x0000000e070d7224 */ /* 0x000fe400078e0202 */
.L_x_38:
[----:B------:R-:W2:Y:S02]  /*2ee0*/  LDCU UR4, c[0x0][0xc30] ;  /* 0x00018600ff0477ac */ /* 0x000ea40008000800 */
[----:B--2---:R-:W-:-:S09]  /*2ef0*/  UISETP.NE.AND UP0, UPT, UR4, 0x1, UPT ;  /* 0x000000010400788c */ /* 0x004fd2000bf05270 */
[----:B------:R-:W-:Y:S05]  /*2f00*/  BRA.U UP0, `(.L_x_39) ;  /* 0x0000000100407547 */ /* 0x000fea000b800000 */
[----:B------:R-:W2:Y:S08]  /*2f10*/  LDC.64 R4, c[0x0][0xc10] ;  /* 0x00030400ff047b82 */ /* 0x000eb00000000a00 */
[----:B-1----:R-:W1:Y:S08]  /*2f20*/  LDC.64 R2, c[0x0][0xc18] ;  /* 0x00030600ff027b82 */ /* 0x002e700000000a00 */
[----:B------:R-:W3:Y:S08]  /*2f30*/  LDC R6, c[0x0][0xc20] ;  /* 0x00030800ff067b82 */ /* 0x000ef00000000800 */
[----:B------:R-:W4:Y:S01]  /*2f40*/  LDC R12, c[0x0][0xc0c] ;  /* 0x00030300ff0c7b82 */ /* 0x000f220000000800 */
[----:B--2---:R-:W-:-:S05]  /*2f50*/  IMAD.HI.U32 R4, R13, R4, RZ ;  /* 0x000000040d047227 */ /* 0x004fca00078e00ff */
[----:B------:R-:W-:Y:S01]  /*2f60*/  SHF.R.U32.HI R4, RZ, R5, R4 ;  /* 0x00000005ff047219 */ /* 0x000fe20000011604 */
[----:B-1----:R-:W-:Y:S01]  /*2f70*/  IMAD.HI.U32 R3, R11, R3, RZ ;  /* 0x000000030b037227 */ /* 0x002fe200078e00ff */
[----:B------:R-:W-:-:S04]  /*2f80*/  ISETP.NE.AND P1, PT, R2, 0x1, PT ;  /* 0x000000010200780c */ /* 0x000fc80003f25270 */
[----:B---3--:R-:W-:-:S04]  /*2f90*/  SHF.R.U32.HI R6, RZ, R6, R3 ;  /* 0x00000006ff067219 */ /* 0x008fc80000011603 */
[----:B------:R-:W-:Y:S02]  /*2fa0*/  SEL R3, R11, R6, !P1 ;  /* 0x000000060b037207 */ /* 0x000fe40004800000 */
[----:B----4-:R-:W-:-:S04]  /*2fb0*/  ISETP.NE.AND P2, PT, R12, 0x1, PT ;  /* 0x000000010c00780c */ /* 0x010fc80003f45270 */
[----:B------:R-:W-:-:S05]  /*2fc0*/  SEL R4, R13, R4, !P2 ;  /* 0x000000040d047207 */ /* 0x000fca0005000000 */
[----:B------:R-:W-:Y:S02]  /*2fd0*/  IMAD.IADD R5, R3, 0x1, -R4 ;  /* 0x0000000103057824 */ /* 0x000fe400078e0a04 */
[----:B------:R-:W-:Y:S02]  /*2fe0*/  IMAD.IADD R3, R4, 0x1, -R3 ;  /* 0x0000000104037824 */ /* 0x000fe400078e0a03 */
[----:B------:R-:W-:Y:S02]  /*2ff0*/  IMAD R13, R5, R12, R13 ;  /* 0x0000000c050d7224 */ /* 0x000fe400078e020d */
[----:B------:R-:W-:-:S07]  /*3000*/  IMAD R11, R3, R2, R11 ;  /* 0x00000002030b7224 */ /* 0x000fce00078e020b */
.L_x_39:
[----:B------:R-:W-:Y:S01]  /*3010*/  PLOP3.LUT P4, PT, PT, PT, PT, 0x80, 0x8 ;  /* 0x000000000008781c */ /* 0x000fe20003f8f070 */
[----:B------:R-:W-:Y:S01]  /*3020*/  IMAD.IADD R19, R13, 0x1, R64 ;  /* 0x000000010d137824 */ /* 0x000fe200078e0240 */
[----:B------:R-:W-:Y:S01]  /*3030*/  LOP3.LUT R8, R8, 0x1, RZ, 0x3c, !PT ;  /* 0x0000000108087812 */ /* 0x000fe200078e3cff */
[----:B------:R-:W-:Y:S01]  /*3040*/  IMAD.IADD R16, R11, 0x1, R58 ;  /* 0x000000010b107824 */ /* 0x000fe200078e023a */
[----:B------:R-:W-:Y:S09]  /*3050*/  @P0 BRA `(.L_x_40) ;  /* 0xffffffe400cc0947 */ /* 0x000ff2000383ffff */
[----:B------:R-:W-:Y:S01]  /*3060*/  UIADD3 UR53, UPT, UPT, UR53, 0x88, URZ ;  /* 0x0000008835357890 */ /* 0x000fe2000fffe0ff */
[----:B-1----:R-:W-:-:S03]  /*3070*/  SHF.L.U32 R3, R10, 0x1f, RZ ;  /* 0x0000001f0a037819 */ /* 0x002fc600000006ff */
[----:B------:R-:W-:-:S09]  /*3080*/  ULEA UR4, UR56, UR53, 0x3 ;  /* 0x0000003538047291 */ /* 0x000fd2000f8e18ff */
[----:B------:R-:W1:Y:S02]  /*3090*/  SYNCS.PHASECHK.TRANS64.TRYWAIT P0, [UR4], R3 ;  /* 0x00000003ff0075a7 */ /* 0x000e640008001104 */
[----:B-1----:R-:W-:Y:S05]  /*30a0*/  @!P0 BRA `(.L_x_41) ;  /* 0x0000006800508947 */ /* 0x002fea0003800000 */
.L_x_149:
[----:B------:R-:W-:-:S04]  /*30b0*/  UIADD3 UR5, UPT, UPT, UR56, 0x1, URZ ;  /* 0x0000000138057890 */ /* 0x000fc8000fffe0ff */
[----:B------:R-:W-:-:S04]  /*30c0*/  UISETP.NE.AND UP0, UPT, UR5, 0x11, UPT ;  /* 0x000000110500788c */ /* 0x000fc8000bf05270 */
[----:B------:R-:W-:Y:S02]  /*30d0*/  USEL UR6, URZ, 0x1, UP0 ;  /* 0x00000001ff067887 */ /* 0x000fe40008000000 */
[----:B------:R-:W-:-:S04]  /*30e0*/  USEL UR5, UR5, URZ, UP0 ;  /* 0x000000ff05057287 */ /* 0x000fc80008000000 */
[----:B------:R-:W-:Y:S01]  /*30f0*/  ULEA UR4, UR5, UR53, 0x3 ;  /* 0x0000003505047291 */ /* 0x000fe2000f8e18ff */
[----:B------:R-:W-:-:S04]  /*3100*/  LOP3.LUT R2, R10, UR6, RZ, 0x3c, !PT ;  /* 0x000000060a027c12 */ /* 0x000fc8000f8e3cff */
[----:B-1----:R-:W-:-:S04]  /*3110*/  SHF.L.U32 R3, R2, 0x1f, RZ ;  /* 0x0000001f02037819 */ /* 0x002fc800000006ff */
[----:B------:R-:W1:Y:S02]  /*3120*/  SYNCS.PHASECHK.TRANS64.TRYWAIT P0, [UR4], R3 ;  /* 0x00000003ff0075a7 */ /* 0x000e640008001104 */
[----:B-1----:R-:W-:Y:S05]  /*3130*/  @!P0 BRA `(.L_x_42) ;  /* 0x0000006800448947 */ /* 0x002fea0003800000 */
.L_x_151:
        /* <DEDUP_REMOVED lines=9> */
.L_x_153:
        /* <DEDUP_REMOVED lines=9> */
.L_x_155:
        /* <DEDUP_REMOVED lines=9> */
.L_x_157:
        /* <DEDUP_REMOVED lines=9> */
.L_x_159:
        /* <DEDUP_REMOVED lines=9> */
.L_x_161:
        /* <DEDUP_REMOVED lines=9> */
.L_x_163:
        /* <DEDUP_REMOVED lines=9> */
.L_x_165:
        /* <DEDUP_REMOVED lines=9> */
.L_x_167:
        /* <DEDUP_REMOVED lines=9> */
.L_x_169:
        /* <DEDUP_REMOVED lines=9> */
.L_x_171:
        /* <DEDUP_REMOVED lines=9> */
.L_x_173:
        /* <DEDUP_REMOVED lines=9> */
.L_x_175:
        /* <DEDUP_REMOVED lines=9> */
.L_x_177:
        /* <DEDUP_REMOVED lines=9> */
.L_x_179:
[----:B------:R-:W-:-:S04]  /*3920*/  UIADD3 UR5, UPT, UPT, UR5, 0x1, URZ ;  /* 0x0000000105057890 */ /* 0x000fc8000fffe0ff */
[----:B------:R-:W-:-:S04]  /*3930*/  UISETP.NE.AND UP0, UPT, UR5, 0x11, UPT ;  /* 0x000000110500788c */ /* 0x000fc8000bf05270 */
[----:B------:R-:W-:Y:S02]  /*3940*/  USEL UR4, URZ, 0x1, UP0 ;  /* 0x00000001ff047887 */ /* 0x000fe40008000000 */
[----:B------:R-:W-:-:S04]  /*3950*/  USEL UR5, UR5, URZ, UP0 ;  /* 0x000000ff05057287 */ /* 0x000fc80008000000 */
[----:B------:R-:W-:Y:S01]  /*3960*/  ULEA UR5, UR5, UR53, 0x3 ;  /* 0x0000003505057291 */ /* 0x000fe2000f8e18ff */
[----:B-1----:R-:W-:-:S04]  /*3970*/  LOP3.LUT R3, R2, UR4, RZ, 0x3c, !PT ;  /* 0x0000000402037c12 */ /* 0x002fc8000f8e3cff */
[----:B------:R-:W-:Y:S01]  /*3980*/  SHF.L.U32 R3, R3, 0x1f, RZ ;  /* 0x0000001f03037819 */ /* 0x000fe200000006ff */
[----:B------:R-:W-:-:S07]  /*3990*/  IMAD.U32 R0, RZ, RZ, UR5 ;  /* 0x00000005ff007e24 */ /* 0x000fce000f8e00ff */
.L_x_57:
[----:B-1----:R1:W2:Y:S02]  /*39a0*/  SYNCS.PHASECHK.TRANS64.TRYWAIT P0, [R0+URZ], R3 ;  /* 0x00000003000075a7 */ /* 0x0022a400080011ff */
[----:B--2---:R-:W-:Y:S05]  /*39b0*/  @!P0 NANOSLEEP.SYNCS 0x989680 ;  /* 0x009896800000895d */ /* 0x004fea0003900000 */
[----:B------:R-:W2:Y:S02]  /*39c0*/  @!P0 SYNCS.PHASECHK.TRANS64 P0, [R0+URZ], R3 ;  /* 0x00000003000085a7 */ /* 0x000ea400080010ff */
[----:B--2---:R-:W-:Y:S05]  /*39d0*/  @P0 EXIT ;  /* 0x000000000000094d */ /* 0x004fea0003800000 */
[----:B------:R-:W-:Y:S05]  /*39e0*/  BRA `(.L_x_57) ;  /* 0xfffffffc00ec7947 */ /* 0x000fea000383ffff */
.L_x_22:
[----:B------:R-:W-:-:S04]  /*39f0*/  UISETP.NE.AND UP1, UPT, UR49, URZ, UPT ;  /* 0x000000ff3100728c */ /* 0x000fc8000bf25270 */
[----:B------:R-:W-:-:S09]  /*3a00*/  UISETP.NE.OR UP1, UPT, UR4, 0x1, UP1 ;  /* 0x000000010400788c */ /* 0x000fd20008f25670 */
[----:B------:R-:W-:Y:S05]  /*3a10*/  BRA.U UP1, `(.L_x_58) ;  /* 0x0000000101b07547 */ /* 0x000fea000b800000 */
[----:B------:R-:W-:Y:S01]  /*3a20*/  UMOV UR4, 0x400 ;  /* 0x0000040000047882 */ /* 0x000fe20000000000 */
[----:B------:R-:W-:Y:S01]  /*3a30*/  HFMA2 R2, -RZ, RZ, 0, 5.9604644775390625e-08 ;  /* 0x00000001ff027431 */ /* 0x000fe200000001ff */
[----:B------:R-:W-:Y:S01]  /*3a40*/  ULEA UR49, UR49, UR4, 0x18 ;  /* 0x0000000431317291 */ /* 0x000fe2000f8ec0ff */
[----:B------:R-:W-:Y:S01]  /*3a50*/  ISETP.GE.U32.AND P0, PT, R8, 0x2, PT ;  /* 0x000000020800780c */ /* 0x000fe20003f06070 */
[----:B------:R-:W-:Y:S02]  /*3a60*/  IMAD.MOV.U32 R3, RZ, RZ, RZ ;  /* 0x000000ffff037224 */ /* 0x000fe400078e00ff */
[----:B------:R-:W-:Y:S02]  /*3a70*/  UIADD3 UR6, UPT, UPT, UR49, 0x168, URZ ;  /* 0x0000016831067890 */ /* 0x000fe4000fffe0ff */
[----:B------:R-:W-:Y:S02]  /*3a80*/  UIADD3 UR7, UPT, UPT, UR49, 0x160, URZ ;  /* 0x0000016031077890 */ /* 0x000fe4000fffe0ff */
[----:B------:R-:W-:-:S12]  /*3a90*/  UPRMT UR6, URZ, 0x654, UR6 ;  /* 0x00000654ff067896 */ /* 0x000fd80008000006 */
.L_x_61:
[----:B------:R-:W-:Y:S01]  /*3aa0*/  SHF.L.U32 R7, R2, 0x1f, RZ ;  /* 0x0000001f02077819 */ /* 0x000fe200000006ff */
[----:B------:R-:W-:Y:S02]  /*3ab0*/  IMAD.U32 R9, RZ, RZ, UR7 ;  /* 0x00000007ff097e24 */ /* 0x000fe4000f8e00ff */
[----:B------:R-:W-:Y:S01]  /*3ac0*/  @!P0 IMAD.MOV.U32 R5, RZ, RZ, 0x10 ;  /* 0x00000010ff058424 */ /* 0x000fe200078e00ff */
[----:B------:R-:W2:Y:S02]  /*3ad0*/  SYNCS.PHASECHK.TRANS64.TRYWAIT P1, [UR49+0x168], R7 ;  /* 0x00016807ff0075a7 */ /* 0x000ea40008021131 */
[----:B------:R-:W-:-:S04]  /*3ae0*/  PRMT R9, R8, 0x654, R9 ;  /* 0x0000065408097816 */ /* 0x000fc80000000009 */
[----:B------:R-:W-:Y:S01]  /*3af0*/  SEL R0, R9, R0, !P0 ;  /* 0x0000000009007207 */ /* 0x000fe20004000000 */
[----:B--2---:R-:W-:Y:S06]  /*3b00*/  @!P1 BRA `(.L_x_59) ;  /* 0x0000006400389947 */ /* 0x004fec0003800000 */
.L_x_181:
[----:B------:R-:W-:Y:S01]  /*3b10*/  UIADD3 UR4, UPT, UPT, UR49, 0x1a0, URZ ;  /* 0x000001a031047890 */ /* 0x000fe2000fffe0ff */
[----:B------:R3:W-:Y:S01]  /*3b20*/  @!P0 SYNCS.ARRIVE.TRANS64.RED RZ, [R0+URZ], R5 ;  /* 0x0000000500ff89a7 */ /* 0x0007e200080004ff */
[----:B------:R-:W-:Y:S01]  /*3b30*/  UIADD3 UR5, UPT, UPT, UR49, 0x160, URZ ;  /* 0x0000016031057890 */ /* 0x000fe2000fffe0ff */
[----:B------:R-:W-:-:S08]  /*3b40*/  LOP3.LUT R2, R2, 0x1, RZ, 0x3c, !PT ;  /* 0x0000000102027812 */ /* 0x000fd000078e3cff */
[----:B------:R-:W-:Y:S06]  /*3b50*/  UGETNEXTWORKID.BROADCAST [UR4], [UR5] ;  /* 0x00000000040073ca */ /* 0x000fec0008000100 */
[----:B---3--:R-:W-:-:S04]  /*3b60*/  SHF.L.U32 R5, R3, 0x1f, RZ ;  /* 0x0000001f03057819 */ /* 0x008fc800000006ff */
[----:B------:R-:W3:Y:S02]  /*3b70*/  SYNCS.PHASECHK.TRANS64.TRYWAIT P1, [UR49+0x160], R5 ;  /* 0x00016005ff0075a7 */ /* 0x000ee40008021131 */
[----:B---3--:R-:W-:Y:S05]  /*3b80*/  @!P1 BRA `(.L_x_60) ;  /* 0x0000006400309947 */ /* 0x008fea0003800000 */
.L_x_183:
[----:B--2---:R-:W2:Y:S01]  /*3b90*/  LDS.128 R4, [UR49+0x1a0] ;  /* 0x0001a031ff047984 */ /* 0x004ea20008000c00 */
[----:B------:R-:W-:Y:S01]  /*3ba0*/  LOP3.LUT R3, R3, 0x1, RZ, 0x3c, !PT ;  /* 0x0000000103037812 */ /* 0x000fe200078e3cff */
[----:B------:R-:W-:Y:S01]  /*3bb0*/  @!PT LDS RZ, [RZ] ;  /* 0x00000000fffff984 */ /* 0x000fe20000000800 */
[----:B------:R-:W-:Y:S01]  /*3bc0*/  @!PT LDS RZ, [RZ] ;  /* 0x00000000fffff984 */ /* 0x000fe20000000800 */
[----:B------:R-:W-:Y:S01]  /*3bd0*/  @!PT LDS RZ, [RZ] ;  /* 0x00000000fffff984 */ /* 0x000fe20000000800 */
[----:B------:R-:W-:Y:S01]  /*3be0*/  @!PT LDS RZ, [RZ] ;  /* 0x00000000fffff984 */ /* 0x000fe20000000800 */
[----:B------:R3:W-:Y:S06]  /*3bf0*/  MEMBAR.ALL.CTA ;  /* 0x0000000000007992 */ /* 0x0007ec0000008000 */
[----:B---3--:R-:W3:Y:S02]  /*3c00*/  FENCE.VIEW.ASYNC.S ;  /* 0x00000000000073c6 */ /* 0x008ee40000000000 */
[----:B---3--:R-:W-:Y:S01]  /*3c10*/  SYNCS.ARRIVE.TRANS64.RED.A1T0 RZ, [UR6], RZ ;  /* 0x000000ffffff79a7 */ /* 0x008fe20008100406 */
[----:B--2---:R-:W-:-:S13]  /*3c20*/  LOP3.LUT P1, RZ, R6, 0x1, RZ, 0xc0, !PT ;  /* 0x0000000106ff7812 */ /* 0x004fda000782c0ff */
[----:B------:R-:W-:Y:S05]  /*3c30*/  @P1 BRA `(.L_x_61) ;  /* 0xfffffffc00981947 */ /* 0x000fea000383ffff */
[----:B------:R-:W-:-:S04]  /*3c40*/  SHF.L.U32 R0, R2, 0x1f, RZ ;  /* 0x0000001f02007819 */ /* 0x000fc800000006ff */
[----:B------:R-:W2:Y:S02]  /*3c50*/  SYNCS.PHASECHK.TRANS64 P0, [UR49+0x168], R0 ;  /* 0x00016800ff0075a7 */ /* 0x000ea40008001031 */
[----:B-12---:R-:W-:Y:S05]  /*3c60*/  @P0 EXIT ;  /* 0x000000000000094d */ /* 0x006fea0003800000 */
[----:B------:R-:W-:-:S07]  /*3c70*/  MOV R0, UR49 ;  /* 0x0000003100007c02 */ /* 0x000fce0008000f00 */
.L_x_62:
[----:B-1----:R-:W-:-:S04]  /*3c80*/  SHF.L.U32 R3, R2, 0x1f, RZ ;  /* 0x0000001f02037819 */ /* 0x002fc800000006ff */
[----:B------:R1:W2:Y:S03]  /*3c90*/  SYNCS.PHASECHK.TRANS64.TRYWAIT P0, [R0+URZ+0x168], R3 ;  /* 0x00016803000075a7 */ /* 0x0002a600080011ff */
[----:B--2---:R-:W-:Y:S05]  /*3ca0*/  @!P0 NANOSLEEP.SYNCS 0x989680 ;  /* 0x009896800000895d */ /* 0x004fea0003900000 */
[----:B------:R-:W2:Y:S02]  /*3cb0*/  @!P0 SYNCS.PHASECHK.TRANS64 P0, [R0+URZ+0x168], R3 ;  /* 0x00016803000085a7 */ /* 0x000ea400080010ff */
[----:B--2---:R-:W-:Y:S05]  /*3cc0*/  @P0 EXIT ;  /* 0x000000000000094d */ /* 0x004fea0003800000 */
[----:B------:R-:W-:Y:S05]  /*3cd0*/  BRA `(.L_x_62) ;  /* 0xfffffffc00e87947 */ /* 0x000fea000383ffff */
.L_x_58:
[----:B------:R-:W-:Y:S05]  /*3ce0*/  BRA.U UP4, `(.L_x_63) ;  /* 0x0000000d04487547 */ /* 0x000fea000b800000 */
[----:B------:R-:W-:Y:S01]  /*3cf0*/  UMOV UR4, 0x40 ;  /* 0x0000004000047882 */ /* 0x000fe20000000000 */
[----:B------:R-:W-:Y:S01]  /*3d00*/  NOP ;  /* 0x0000000000007918 */ /* 0x000fe20000000000 */
[----:B------:R-:W-:Y:S01]  /*3d10*/  ULEA UR4, UR49, UR4, 0x18 ;  /* 0x0000000431047291 */ /* 0x000fe2000f8ec0ff */
[----:B------:R-:W-:Y:S02]  /*3d20*/  UMOV UR5, 0x400 ;  /* 0x0000040000057882 */ /* 0x000fe40000000000 */
[----:B------:R-:W-:-:S06]  /*3d30*/  ULEA UR49, UR49, UR5, 0x18 ;  /* 0x0000000531317291 */ /* 0x000fcc000f8ec0ff */
[----:B------:R-:W2:Y:S02]  /*3d40*/  LDS.U8 R2, [UR4+0x1c] ;  /* 0x00001c04ff027984 */ /* 0x000ea40008000000 */
[----:B--2---:R-:W-:-:S13]  /*3d50*/  ISETP.NE.AND P0, PT, R2, RZ, PT ;  /* 0x000000ff0200720c */ /* 0x004fda0003f05270 */
[----:B------:R-:W-:Y:S05]  /*3d60*/  @P0 BRA `(.L_x_64) ;  /* 0x0000000000580947 */ /* 0x000fea0003800000 */
[----:B------:R-:W-:-:S13]  /*3d70*/  ELECT P0, URZ, PT ;  /* 0x0000000000ff782f */ /* 0x000fda0003800000 */
[----:B------:R-:W-:Y:S05]  /*3d80*/  @!P0 BRA `(.L_x_65) ;  /* 0x0000000000608947 */ /* 0x000fea0003800000 */
[----:B------:R-:W-:Y:S01]  /*3d90*/  UMOV UR5, 0x10 ;  /* 0x0000001000057882 */ /* 0x000fe20000000000 */
[----:B------:R-:W-:Y:S01]  /*3da0*/  HFMA2 R2, -RZ, RZ, 0, 5.9604644775390625e-08 ;  /* 0x00000001ff027431 */ /* 0x000fe200000001ff */
[----:B------:R-:W-:-:S03]  /*3db0*/  MOV R3, 0xffff ;  /* 0x0000ffff00037802 */ /* 0x000fc60000000f00 */
[----:B------:R-:W-:Y:S04]  /*3dc0*/  DEPBAR.LE SB2, 0x36 ;  /* 0x0000ad800000791a */ /* 0x000fe80000000000 */
[----:B------:R-:W2:Y:S02]  /*3dd0*/  UTCATOMSWS.FIND_AND_SET.ALIGN UP0, UR5, UR5 ;  /* 0x00000005000575e3 */ /* 0x000ea40008000800 */
[----:B--2---:R-:W-:Y:S01]  /*3de0*/  MOV R4, UR5 ;  /* 0x0000000500047c02 */ /* 0x004fe20008000f00 */
[----:B------:R-:W-:Y:S06]  /*3df0*/  BRA.U UP0, `(.L_x_66) ;  /* 0x0000000100187547 */ /* 0x000fec000b800000 */
.L_x_67:
[----:B------:R-:W-:Y:S05]  /*3e00*/  NANOSLEEP 0x64 ;  /* 0x000000640000795d */ /* 0x000fea0003800000 */
[----:B------:R-:W-:-:S05]  /*3e10*/  UMOV UR5, 0x10 ;  /* 0x0000001000057882 */ /* 0x000fca0000000000 */
[----:B------:R-:W-:Y:S04]  /*3e20*/  DEPBAR.LE SB2, 0x36 ;  /* 0x0000ad800000791a */ /* 0x000fe80000000000 */
[----:B------:R-:W2:Y:S02]  /*3e30*/  UTCATOMSWS.FIND_AND_SET.ALIGN UP0, UR5, UR5 ;  /* 0x00000005000575e3 */ /* 0x000ea40008000800 */
[----:B--2---:R-:W-:Y:S01]  /*3e40*/  MOV R4, UR5 ;  /* 0x0000000500047c02 */ /* 0x004fe20008000f00 */
[----:B------:R-:W-:Y:S05]  /*3e50*/  BRA.U !UP0, `(.L_x_67) ;  /* 0xfffffffd08e87547 */ /* 0x000fea000b83ffff */
.L_x_66:
[-C--:B------:R-:W-:Y:S02]  /*3e60*/  SHF.L.U32 R3, R3, R4.reuse, RZ ;  /* 0x0000000403037219 */ /* 0x080fe400000006ff */
[----:B------:R-:W-:Y:S01]  /*3e70*/  SHF.L.U32 R2, R2, R4, RZ ;  /* 0x0000000402027219 */ /* 0x000fe200000006ff */
[----:B------:R-:W-:Y:S02]  /*3e80*/  IMAD.SHL.U32 R4, R4, 0x20, RZ ;  /* 0x0000002004047824 */ /* 0x000fe400078e00ff */
[----:B------:R2:W-:Y:S04]  /*3e90*/  ATOMS.OR RZ, [UR4+0x14], R3 ;  /* 0x00001403ffff798c */ /* 0x0005e8000b000004 */
[----:B------:R2:W-:Y:S04]  /*3ea0*/  ATOMS.OR RZ, [UR4+0x18], R2 ;  /* 0x00001802ffff798c */ /* 0x0005e8000b000004 */
[----:B------:R2:W-:Y:S01]  /*3eb0*/  STS [UR49+0x1b0], R4 ;  /* 0x0001b004ff007988 */ /* 0x0005e20008000831 */
[----:B------:R-:W-:Y:S05]  /*3ec0*/  BRA `(.L_x_65) ;  /* 0x0000000000107947 */ /* 0x000fea0003800000 */
.L_x_64:
[----:B------:R-:W-:-:S05]  /*3ed0*/  MOV R2, 0xffffffff ;  /* 0xffffffff00027802 */ /* 0x000fca0000000f00 */
[----:B------:R2:W-:Y:S02]  /*3ee0*/  STS [UR49+0x1b0], R2 ;  /* 0x0001b002ff007988 */ /* 0x0005e40008000831 */
[----:B--2---:R-:W-:Y:S02]  /*3ef0*/  MOV R2, 0x3f10 ;  /* 0x00003f1000027802 */ /* 0x004fe40000000f00 */
[----:B-1---5:R-:W-:Y:S05]  /*3f00*/  CALL.REL.NOINC `($__internal_1_$__cuda_sm10x_tcgen05_guardrail_trap_phase_invalid_during_alloc) ;  /* 0x0000006800447944 */ /* 0x022fea0003c00000 */
.L_x_65:
[----:B------:R-:W-:Y:S05]  /*3f10*/  WARPSYNC.ALL ;  /* 0x0000000000007948 */ /* 0x000fea0003800000 */
[----:B------:R-:W3:Y:S01]  /*3f20*/  S2UR UR7, SR_CgaCtaId ;  /* 0x00000000000779c3 */ /* 0x000ee20000008800 */
[----:B------:R-:W-:Y:S01]  /*3f30*/  UMOV UR4, 0x400 ;  /* 0x0000040000047882 */ /* 0x000fe20000000000 */
[----:B------:R-:W-:-:S06]  /*3f40*/  NOP ;  /* 0x0000000000007918 */ /* 0x000fcc0000000000 */
[----:B------:R-:W-:Y:S06]  /*3f50*/  BAR.ARV 0x6, 0xa0 ;  /* 0x0182800000007b1d */ /* 0x000fec0000002000 */
[----:B------:R-:W4:Y:S01]  /*3f60*/  LDCU UR5, c[0x0][0x394] ;  /* 0x00007280ff0577ac */ /* 0x000f220008000800 */
[----:B------:R-:W-:Y:S01]  /*3f70*/  LOP3.LUT R0, R0, 0xffff, RZ, 0xc0, !PT ;  /* 0x0000ffff00007812 */ /* 0x000fe200078ec0ff */
[----:B------:R-:W-:Y:S02]  /*3f80*/  IMAD.MOV.U32 R11, RZ, RZ, 0x1 ;  /* 0x00000001ff0b7424 */ /* 0x000fe400078e00ff */
[----:B------:R-:W-:Y:S01]  /*3f90*/  IMAD.MOV.U32 R10, RZ, RZ, RZ ;  /* 0x000000ffff0a7224 */ /* 0x000fe200078e00ff */
[----:B------:R-:W-:Y:S01]  /*3fa0*/  R2UR UR10, R0 ;  /* 0x00000000000a72ca */ /* 0x000fe200000e0000 */
[----:B------:R-:W-:Y:S01]  /*3fb0*/  IMAD.MOV.U32 R8, RZ, RZ, RZ ;  /* 0x000000ffff087224 */ /* 0x000fe200078e00ff */
[----:B------:R-:W-:Y:S01]  /*3fc0*/  UMOV UR18, URZ ;  /* 0x000000ff00127c82 */ /* 0x000fe20008000000 */
[----:B------:R-:W-:Y:S01]  /*3fd0*/  UMOV UR17, URZ ;  /* 0x000000ff00117c82 */ /* 0x000fe20008000000 */
[----:B------:R-:W-:Y:S01]  /*3fe0*/  UMOV UR22, 0x0 ;  /* 0x0000000000167882 */ /* 0x000fe20000000000 */
[----:B---3--:R-:W-:Y:S01]  /*3ff0*/  ULEA UR7, UR7, UR4, 0x18 ;  /* 0x0000000407077291 */ /* 0x008fe2000f8ec0ff */
[----:B------:R-:W3:Y:S03]  /*4000*/  LDCU UR4, c[0x0][0x394] ;  /* 0x00007280ff0477ac */ /* 0x000ee60008000800 */
[----:B------:R-:W-:-:S02]  /*4010*/  UIADD3 UR12, UPT, UPT, UR7, 0x15400, URZ ;  /* 0x00015400070c7890 */ /* 0x000fc4000fffe0ff */
[----:B----4-:R-:W-:-:S03]  /*4020*/  UIADD3 UR5, UPT, UPT, UR5, 0x1f, URZ ;  /* 0x0000001f05057890 */ /* 0x010fc6000fffe0ff */
[----:B--2---:R-:W2:Y:S01]  /*4030*/  LDS R2, [UR7+0x1b0] ;  /* 0x0001b007ff027984 */ /* 0x004ea20008000800 */
[----:B------:R-:W-:Y:S02]  /*4040*/  UIADD3 UR19, UPT, UPT, UR7, 0x4400, URZ ;  /* 0x0000440007137890 */ /* 0x000fe4000fffe0ff */
[----:B------:R-:W-:Y:S02]  /*4050*/  USHF.R.S32.HI UR6, URZ, 0x1f, UR5 ;  /* 0x0000001fff067899 */ /* 0x000fe40008011405 */
[----:B------:R-:W-:Y:S02]  /*4060*/  USHF.R.U32.HI UR12, URZ, 0x4, UR12 ;  /* 0x00000004ff0c7899 */ /* 0x000fe4000801160c */
[----:B------:R-:W-:Y:S02]  /*4070*/  ULEA.HI UR6, UR6, UR5, URZ, 0x5 ;  /* 0x0000000506067291 */ /* 0x000fe4000f8f28ff */
[----:B------:R-:W-:Y:S02]  /*4080*/  UIADD3 UR5, UPT, UPT, UR7, 0x168, URZ ;  /* 0x0000016807057890 */ /* 0x000fe4000fffe0ff */
[----:B------:R-:W-:-:S02]  /*4090*/  USHF.R.S32.HI UR6, URZ, 0x5, UR6 ;  /* 0x00000005ff067899 */ /* 0x000fc40008011406 */
[----:B------:R-:W-:Y:S02]  /*40a0*/  USHF.R.U32.HI UR19, URZ, 0x4, UR19 ;  /* 0x00000004ff137899 */ /* 0x000fe40008011613 */
[----:B------:R-:W-:Y:S02]  /*40b0*/  UISETP.LT.AND UP0, UPT, UR6, 0x1, UPT ;  /* 0x000000010600788c */ /* 0x000fe4000bf01270 */
[----:B------:R-:W-:Y:S02]  /*40c0*/  ULOP3.LUT UR12, UR12, 0x3fff, URZ, 0xc0, !UPT ;  /* 0x00003fff0c0c7892 */ /* 0x000fe4000f8ec0ff */
[----:B------:R-:W-:Y:S02]  /*40d0*/  USEL UR11, UR6, 0x1, !UP0 ;  /* 0x00000001060b7887 */ /* 0x000fe4000c000000 */
[----:B------:R-:W-:Y:S02]  /*40e0*/  UPRMT UR5, URZ, 0x654, UR5 ;  /* 0x00000654ff057896 */ /* 0x000fe40008000005 */
[----:B------:R-:W-:-:S02]  /*40f0*/  ULOP3.LUT UR19, UR19, 0x3fff, URZ, 0xc0, !UPT ;  /* 0x00003fff13137892 */ /* 0x000fc4000f8ec0ff */
[----:B------:R-:W-:Y:S02]  /*4100*/  ULOP3.LUT UR12, UR12, 0x1000000, URZ, 0xfc, !UPT ;  /* 0x010000000c0c7892 */ /* 0x000fe4000f8efcff */
[----:B------:R-:W-:Y:S02]  /*4110*/  UIADD3 UR11, UPT, UPT, -UR11, URZ, URZ ;  /* 0x000000ff0b0b7290 */ /* 0x000fe4000fffe1ff */
[----:B---3--:R-:W-:Y:S01]  /*4120*/  UISETP.GE.AND UP3, UPT, UR4, 0x1, UPT ;  /* 0x000000010400788c */ /* 0x008fe2000bf66270 */
[----:B------:R-:W-:Y:S01]  /*4130*/  UMOV UR23, 0x4218490 ;  /* 0x0421849000177882 */ /* 0x000fe20000000000 */
[----:B------:R-:W-:Y:S01]  /*4140*/  UMOV UR20, 0x0 ;  /* 0x0000000000147882 */ /* 0x000fe20000000000 */
[----:B------:R-:W-:Y:S01]  /*4150*/  UMOV UR21, 0x4218490 ;  /* 0x0421849000157882 */ /* 0x000fe20000000000 */
[C---:B--2---:R-:W-:Y:S01]  /*4160*/  VIADD R5, R2.reuse, 0x80 ;  /* 0x0000008002057836 */ /* 0x044fe20000000000 */
[----:B------:R-:W-:-:S04]  /*4170*/  LOP3.LUT R4, R2, 0xffff, RZ, 0xc0, !PT ;  /* 0x0000ffff02047812 */ /* 0x000fc800078ec0ff */
[----:B------:R-:W-:-:S05]  /*4180*/  LOP3.LUT R5, R5, 0xffff, RZ, 0xc0, !PT ;  /* 0x0000ffff05057812 */ /* 0x000fca00078ec0ff */
[----:B------:R2:W-:Y:S02]  /*4190*/  STL.64 [R1], R4 ;  /* 0x0000000401007387 */ /* 0x0005e40000100a00 */
.L_x_74:
[----:B--2---:R-:W-:-:S04]  /*41a0*/  SHF.L.U32 R3, R10, 0x1f, RZ ;  /* 0x0000001f0a037819 */ /* 0x004fc800000006ff */
[----:B---3--:R-:W3:Y:S02]  /*41b0*/  SYNCS.PHASECHK.TRANS64.TRYWAIT P0, [UR7+0x160], R3 ;  /* 0x00016003ff0075a7 */ /* 0x008ee40008001107 */
[----:B---3--:R-:W-:Y:S05]  /*41c0*/  @!P0 BRA `(.L_x_68) ;  /* 0x0000005c00b88947 */ /* 0x008fea0003800000 */
.L_x_185:
[----:B--2---:R-:W2:Y:S01]  /*41d0*/  LDS.128 R4, [UR7+0x1a0] ;  /* 0x0001a007ff047984 */ /* 0x004ea20008000c00 */
[----:B------:R-:W-:Y:S01]  /*41e0*/  ULEA UR9, UR18, UR7, 0x3 ;  /* 0x0000000712097291 */ /* 0x000fe2000f8e18ff */
[----:B---3--:R-:W-:Y:S01]  /*41f0*/  SHF.L.U32 R3, R11, 0x1f, RZ ;  /* 0x0000001f0b037819 */ /* 0x008fe200000006ff */
[----:B------:R-:W-:Y:S01]  /*4200*/  @!PT LDS RZ, [RZ] ;  /* 0x00000000fffff984 */ /* 0x000fe20000000800 */
[----:B------:R-:W-:Y:S01]  /*4210*/  @!PT LDS RZ, [RZ] ;  /* 0x00000000fffff984 */ /* 0x000fe20000000800 */
[----:B------:R-:W-:Y:S01]  /*4220*/  @!PT LDS RZ, [RZ] ;  /* 0x00000000fffff984 */ /* 0x000fe20000000800 */
[----:B------:R-:W-:Y:S01]  /*4230*/  @!PT LDS RZ, [RZ] ;  /* 0x00000000fffff984 */ /* 0x000fe20000000800 */
[----:B------:R3:W-:Y:S06]  /*4240*/  MEMBAR.ALL.CTA ;  /* 0x0000000000007992 */ /* 0x0007ec0000008000 */
[----:B---3--:R-:W3:Y:S02]  /*4250*/  FENCE.VIEW.ASYNC.S ;  /* 0x00000000000073c6 */ /* 0x008ee40000000000 */
[----:B---3--:R-:W-:Y:S01]  /*4260*/  SYNCS.ARRIVE.TRANS64.RED.A1T0 RZ, [UR5], RZ ;  /* 0x000000ffffff79a7 */ /* 0x008fe20008100405 */
[----:B------:R-:W3:Y:S02]  /*4270*/  SYNCS.PHASECHK.TRANS64.TRYWAIT P0, [UR9+0x180], R3 ;  /* 0x00018003ff0075a7 */ /* 0x000ee40008001109 */
[----:B--23--:R-:W-:Y:S05]  /*4280*/  @!P0 BRA `(.L_x_69) ;  /* 0x0000005c00a08947 */ /* 0x00cfea0003800000 */
.L_x_187:
[----:B------:R-:W-:Y:S05]  /*4290*/  BRA.U !UP3, `(.L_x_70) ;  /* 0x000000010bc87547 */ /* 0x000fea000b800000 */
[----:B--2---:R-:W-:Y:S01]  /*42a0*/  IMAD.U32 R0, RZ, RZ, UR18 ;  /* 0x00000012ff007e24 */ /* 0x004fe2000f8e00ff */
[----:B------:R-:W-:-:S04]  /*42b0*/  ULEA UR4, UR17, UR7, 0x3 ;  /* 0x0000000711047291 */ /* 0x000fc8000f8e18ff */
[----:B------:R-:W-:Y:S02]  /*42c0*/  LEA R3, R0, R1, 0x2 ;  /* 0x0000000100037211 */ /* 0x000fe400078e10ff */
[----:B------:R-:W-:-:S04]  /*42d0*/  SHF.L.U32 R0, R8, 0x1f, RZ ;  /* 0x0000001f08007819 */ /* 0x000fc800000006ff */
[----:B------:R-:W5:Y:S01]  /*42e0*/  LDL R3, [R3] ;  /* 0x0000000003037983 */ /* 0x000f620000100800 */
[----:B------:R2:W3:Y:S01]  /*42f0*/  SYNCS.PHASECHK.TRANS64.TRYWAIT P1, [UR4], R0 ;  /* 0x00000000ff0075a7 */ /* 0x0004e20008021104 */
[----:B------:R-:W-:Y:S01]  /*4300*/  UPLOP3.LUT UP4, UPT, UPT, UPT, UPT, 0x40, 0x4 ;  /* 0x000000000004789c */ /* 0x000fe20003f8e870 */
[----:B------:R-:W-:Y:S01]  /*4310*/  UMOV UR16, UR11 ;  /* 0x0000000b00107c82 */ /* 0x000fe20008000000 */
[----:B------:R-:W-:Y:S01]  /*4320*/  UMOV UR15, UR6 ;  /* 0x00000006000f7c82 */ /* 0x000fe20008000000 */
[----:B------:R-:W-:-:S08]  /*4330*/  UMOV UR14, UR17 ;  /* 0x00000011000e7c82 */ /* 0x000fd00008000000 */
.L_x_73:
[----:B------:R-:W-:Y:S02]  /*4340*/  UIADD3 UR16, UPT, UPT, UR16, 0x1, URZ ;  /* 0x0000000110107890 */ /* 0x000fe4000fffe0ff */
[----:B----4-:R-:W-:Y:S02]  /*4350*/  ULEA UR8, UR14, UR7, 0x3 ;  /* 0x000000070e087291 */ /* 0x010fe4000f8e18ff */
[----:B------:R-:W-:Y:S01]  /*4360*/  UISETP.NE.AND UP0, UPT, UR16, URZ, UPT ;  /* 0x000000ff1000728c */ /* 0x000fe2000bf05270 */
[----:B--23--:R-:W-:Y:S10]  /*4370*/  @P1 BRA `(.L_x_71) ;  /* 0x00000000000c1947 */ /* 0x00cff40003800000 */
[----:B------:R-:W-:Y:S04]  /*4380*/  SHF.L.U32 R9, R8, 0x1f, RZ ;  /* 0x0000001f08097819 */ /* 0x000fe800000006ff */
[----:B------:R-:W3:Y:S02]  /*4390*/  SYNCS.PHASECHK.TRANS64.TRYWAIT P0, [UR8], R9 ;  /* 0x00000009ff0075a7 */ /* 0x000ee40008001108 */
[----:B---3--:R-:W-:Y:S05]  /*43a0*/  @!P0 BRA `(.L_x_72) ;  /* 0x0000005c00708947 */ /* 0x008fea0003800000 */
.L_x_71:
[----:B------:R-:W-:Y:S01]  /*43b0*/  UISETP.NE.AND UP1, UPT, UR15, 0x1, UPT ;  /* 0x000000010f00788c */ /* 0x000fe2000bf25270 */
[----:B------:R-:W-:Y:S01]  /*43c0*/  PLOP3.LUT P1, PT, PT, PT, PT, 0x80, 0x8 ;  /* 0x000000000008781c */ /* 0x000fe20003f2f070 */
[----:B------:R-:W-:Y:S02]  /*43d0*/  UIADD3 UR17, UPT, UPT, UR14, 0x1, URZ ;  /* 0x000000010e117890 */ /* 0x000fe4000fffe0ff */
[----:B------:R-:W-:Y:S02]  /*43e0*/  ULEA UR24, UR14, UR19, 0x8 ;  /* 0x000000130e187291 */ /* 0x000fe4000f8e40ff */
[----:B------:R-:W-:Y:S01]  /*43f0*/  UISETP.NE.AND UP2, UPT, UR17, 0x11, UPT ;  /* 0x000000111100788c */ /* 0x000fe2000bf45270 */
[----:B------:R-:W-:Y:S01]  /*4400*/  PLOP3.LUT P0, PT, PT, PT, UP1, 0x80, 0x8 ;  /* 0x000000000008781c */ /* 0x000fe20003f0f018 */
[----:B------:R-:W-:Y:S02]  /*4410*/  ULEA UR26, UR14, UR12, 0x9 ;  /* 0x0000000c0e1a7291 */ /* 0x000fe4000f8e48ff */
[----:B------:R-:W-:Y:S02]  /*4420*/  USEL UR13, URZ, 0x1, UP2 ;  /* 0x00000001ff0d7887 */ /* 0x000fe40009000000 */
[----:B------:R-:W-:Y:S02]  /*4430*/  USEL UR17, UR17, URZ, UP2 ;  /* 0x000000ff11117287 */ /* 0x000fe40009000000 */
[----:B------:R-:W-:Y:S02]  /*4440*/  UIADD3 UR28, UPT, UPT, UR24, 0x80, URZ ;  /* 0x00000080181c7890 */ /* 0x000fe4000fffe0ff */
[----:B------:R-:W-:Y:S01]  /*4450*/  @UP1 ULEA UR4, UR17, UR7, 0x3 ;  /* 0x0000000711041291 */ /* 0x000fe2000f8e18ff */
[----:B------:R-:W-:Y:S01]  /*4460*/  LOP3.LUT R8, R8, UR13, RZ, 0x3c, !PT ;  /* 0x0000000d08087c12 */ /* 0x000fe2000f8e3cff */
[----:B------:R-:W-:Y:S02]  /*4470*/  UIADD3 UR30, UPT, UPT, UR26, 0x80, URZ ;  /* 0x000000801a1e7890 */ /* 0x000fe4000fffe0ff */
[----:B------:R-:W-:Y:S01]  /*4480*/  UIADD3 UR8, UPT, UPT, UR8, 0x88, URZ ;  /* 0x0000008808087890 */ /* 0x000fe2000fffe0ff */
[----:B--2---:R-:W-:Y:S01]  /*4490*/  @P0 SHF.L.U32 R0, R8, 0x1f, RZ ;  /* 0x0000001f08000819 */ /* 0x004fe200000006ff */
[----:B------:R-:W-:Y:S01]  /*44a0*/  UMOV UR25, 0x40004040 ;  /* 0x4000404000197882 */ /* 0x000fe20000000000 */
[----:B------:R-:W-:Y:S01]  /*44b0*/  UMOV UR27, 0x40004040 ;  /* 0x40004040001b7882 */ /* 0x000fe20000000000 */
[----:B------:R-:W-:Y:S01]  /*44c0*/  UMOV UR29, 0x40004040 ;  /* 0x40004040001d7882 */ /* 0x000fe20000000000 */
[----:B------:R4:W2:Y:S01]  /*44d0*/  @P0 SYNCS.PHASECHK.TRANS64.TRYWAIT P1, [UR4], R0 ;  /* 0x00000000ff0005a7 */ /* 0x0008a20008021104 */
[----:B------:R-:W-:Y:S11]  /*44e0*/  ELECT P0, URZ, PT ;  /* 0x0000000000ff782f */ /* 0x000ff60003800000 */
[----:B------:R-:W-:Y:S02]  /*44f0*/  @!UPT UIADD3 URZ, UPT, UPT, URZ, URZ, URZ ;  /* 0x000000fffffff290 */ /* 0x000fe4000fffe0ff */
[C---:B-----5:R-:W-:Y:S02]  /*4500*/  @P0 R2UR.BROADCAST UR13, R3.reuse ;  /* 0x00000000030d02ca */ /* 0x060fe400008e0000 */
[----:B------:R-:W-:Y:S11]  /*4510*/  ELECT P0, URZ, PT ;  /* 0x0000000000ff782f */ /* 0x000ff60003800000 */
[----:B------:R-:W-:Y:S02]  /*4520*/  @!UPT UIADD3 URZ, UPT, UPT, URZ, URZ, URZ ;  /* 0x000000fffffff290 */ /* 0x000fe4000fffe0ff */
[----:B------:R-:W-:Y:S01]  /*4530*/  @P0 R2UR.BROADCAST UR4, R3 ;  /* 0x00000000030402ca */ /* 0x000fe200008e0000 */
[----:B------:R-:W-:Y:S01]  /*4540*/  UIADD3 UR15, UPT, UPT, UR15, -0x1, URZ ;  /* 0xffffffff0f0f7890 */ /* 0x000fe2000fffe0ff */
[----:B------:R-:W-:Y:S01]  /*4550*/  UMOV UR31, 0x40004040 ;  /* 0x40004040001f7882 */ /* 0x000fe20000000000 */
[----:B------:R-:W-:Y:S01]  /*4560*/  UMOV UR14, UR17 ;  /* 0x00000011000e7c82 */ /* 0x000fe20008000000 */
[----:B------:R4:W-:Y:S01]  /*4570*/  UTCHMMA gdesc[UR24], gdesc[UR26], tmem[UR13], tmem[UR22], idesc[UR23], UP4 ;  /* 0x00ff161a180075ea */ /* 0x0009e2000a00000d */
[----:B------:R-:W-:Y:S08]  /*4580*/  UPLOP3.LUT UP4, UPT, UPT, UPT, UPT, 0x80, 0x8 ;  /* 0x000000000008789c */ /* 0x000ff00003f8f070 */
[----:B------:R4:W-:Y:S01]  /*4590*/  UTCHMMA gdesc[UR28], gdesc[UR30], tmem[UR4], tmem[UR20], idesc[UR21], UPT ;  /* 0x00ff141e1c0075ea */ /* 0x0009e2000b800004 */
[----:B------:R4:W-:Y:S01]  /*45a0*/  UTCBAR.MULTICAST [UR8], URZ, UR10 ;  /* 0x000000ff080073e9 */ /* 0x0009e2000800080a */
[----:B------:R-:W-:Y:S05]  /*45b0*/  BRA.U UP0, `(.L_x_73) ;  /* 0xfffffffd00607547 */ /* 0x000fea000b83ffff */
.L_x_70:
[----:B------:R-:W-:Y:S01]  /*45c0*/  UIADD3 UR18, UPT, UPT, UR18, 0x1, URZ ;  /* 0x0000000112127890 */ /* 0x000fe2000fffe0ff */
[----:B------:R-:W-:Y:S01]  /*45d0*/  LOP3.LUT P0, RZ, R6, 0x1, RZ, 0xc0, !PT ;  /* 0x0000000106ff7812 */ /* 0x000fe2000780c0ff */
[----:B------:R-:W-:Y:S01]  /*45e0*/  UIADD3 UR9, UPT, UPT, UR9, 0x170, URZ ;  /* 0x0000017009097890 */ /* 0x000fe2000fffe0ff */
[----:B------:R-:W-:Y:S01]  /*45f0*/  LOP3.LUT R10, R10, 0x1, RZ, 0x3c, !PT ;  /* 0x000000010a0a7812 */ /* 0x000fe200078e3cff */
[----:B------:R-:W-:-:S04]  /*4600*/  UISETP.NE.AND UP0, UPT, UR18, 0x2, UPT ;  /* 0x000000021200788c */ /* 0x000fc8000bf05270 */
[----:B----4-:R-:W-:Y:S02]  /*4610*/  USEL UR4, URZ, 0x1, UP0 ;  /* 0x00000001ff047887 */ /* 0x010fe40008000000 */
[----:B------:R-:W-:Y:S01]  /*4620*/  USEL UR18, UR18, URZ, UP0 ;  /* 0x000000ff12127287 */ /* 0x000fe20008000000 */
[----:B------:R3:W-:Y:S03]  /*4630*/  UTCBAR [UR9], URZ ;  /* 0x000000ff090073e9 */ /* 0x0007e600080000ff */
[----:B------:R-:W-:Y:S01]  /*4640*/  LOP3.LUT R11, R11, UR4, RZ, 0x3c, !PT ;  /* 0x000000040b0b7c12 */ /* 0x000fe2000f8e3cff */
[----:B------:R-:W-:Y:S07]  /*4650*/  @P0 BRA `(.L_x_74) ;  /* 0xfffffff800d00947 */ /* 0x000fee000383ffff */
[----:B------:R-:W4:Y:S01]  /*4660*/  S2UR UR4, SR_CgaCtaId ;  /* 0x00000000000479c3 */ /* 0x000f220000008800 */
[----:B------:R-:W-:Y:S01]  /*4670*/  ELECT P0, URZ, PT ;  /* 0x0000000000ff782f */ /* 0x000fe20003800000 */
[----:B--2---:R-:W-:Y:S01]  /*4680*/  IMAD.MOV.U32 R0, RZ, RZ, 0x1 ;  /* 0x00000001ff007424 */ /* 0x004fe200078e00ff */
[----:B------:R-:W-:Y:S01]  /*4690*/  UIADD3 UR7, UPT, UPT, UR7, 0x180, URZ ;  /* 0x0000018007077890 */ /* 0x000fe2000fffe0ff */
[----:B------:R-:W-:Y:S01]  /*46a0*/  SHF.L.U32 R3, R11, 0x1f, RZ ;  /* 0x0000001f0b037819 */ /* 0x000fe200000006ff */
[----:B------:R-:W-:-:S03]  /*46b0*/  UMOV UR5, 0x40 ;  /* 0x0000004000057882 */ /* 0x000fc60000000000 */
[----:B------:R-:W-:Y:S01]  /*46c0*/  UVIRTCOUNT.DEALLOC.SMPOOL 0x80 ;  /* 0x000000800000784c */ /* 0x000fe20000000000 */
[----:B----4-:R-:W-:Y:S02]  /*46d0*/  ULEA UR4, UR4, UR5, 0x18 ;  /* 0x0000000504047291 */ /* 0x010fe4000f8ec0ff */
[----:B------:R-:W-:-:S07]  /*46e0*/  ULEA UR5, UR18, UR7, 0x3 ;  /* 0x0000000712057291 */ /* 0x000fce000f8e18ff */
[----:B------:R2:W-:Y:S02]  /*46f0*/  @P0 STS.U8 [UR4+0x1c], R0 ;  /* 0x00001c00ff000988 */ /* 0x0005e40008000004 */
[----:B------:R-:W4:Y:S02]  /*4700*/  SYNCS.PHASECHK.TRANS64.TRYWAIT P0, [UR5], R3 ;  /* 0x00000003ff0075a7 */ /* 0x000f240008001105 */
[----:B--2-4-:R-:W-:Y:S05]  /*4710*/  @!P0 BRA `(.L_x_75) ;  /* 0x0000005800ac8947 */ /* 0x014fea0003800000 */
.L_x_190:
[----:B------:R-:W-:-:S04]  /*4720*/  UIADD3 UR6, UPT, UPT, UR18, 0x1, URZ ;  /* 0x0000000112067890 */ /* 0x000fc8000fffe0ff */
[----:B------:R-:W-:-:S04]  /*4730*/  UISETP.NE.AND UP0, UPT, UR6, 0x2, UPT ;  /* 0x000000020600788c */ /* 0x000fc8000bf05270 */
[----:B------:R-:W-:Y:S02]  /*4740*/  USEL UR5, URZ, 0x1, UP0 ;  /* 0x00000001ff057887 */ /* 0x000fe40008000000 */
[----:B------:R-:W-:-:S04]  /*4750*/  USEL UR6, UR6, URZ, UP0 ;  /* 0x000000ff06067287 */ /* 0x000fc80008000000 */
[----:B------:R-:W-:Y:S01]  /*4760*/  ULEA UR6, UR6, UR7, 0x3 ;  /* 0x0000000706067291 */ /* 0x000fe2000f8e18ff */
[----:B--2---:R-:W-:-:S04]  /*4770*/  LOP3.LUT R3, R11, UR5, RZ, 0x3c, !PT ;  /* 0x000000050b037c12 */ /* 0x004fc8000f8e3cff */
[----:B------:R-:W-:-:S04]  /*4780*/  SHF.L.U32 R3, R3, 0x1f, RZ ;  /* 0x0000001f03037819 */ /* 0x000fc800000006ff */
[----:B------:R-:W2:Y:S02]  /*4790*/  SYNCS.PHASECHK.TRANS64.TRYWAIT P0, [UR6], R3 ;  /* 0x00000003ff0075a7 */ /* 0x000ea40008001106 */
[----:B--2---:R-:W-:Y:S05]  /*47a0*/  @!P0 BRA `(.L_x_76) ;  /* 0x0000005800a08947 */ /* 0x004fea0003800000 */
.L_x_192:
[----:B------:R-:W-:Y:S01]  /*47b0*/  NOP ;  /* 0x0000000000007918 */ /* 0x000fe20000000000 */
[----:B--2---:R-:W2:Y:S01]  /*47c0*/  LDS R0, [UR4+0x14] ;  /* 0x00001404ff007984 */ /* 0x004ea20008000800 */
[----:B------:R-:W-:Y:S01]  /*47d0*/  LOP3.LUT R2, R2, 0xffff, RZ, 0xc0, !PT ;  /* 0x0000ffff02027812 */ /* 0x000fe200078ec0ff */
[----:B------:R-:W-:Y:S02]  /*47e0*/  IMAD.MOV.U32 R3, RZ, RZ, 0xffff ;  /* 0x0000ffffff037424 */ /* 0x000fe400078e00ff */
[----:B------:R-:W-:Y:S01]  /*47f0*/  IMAD.MOV.U32 R5, RZ, RZ, 0x1 ;  /* 0x00000001ff057424 */ /* 0x000fe200078e00ff */
[----:B------:R-:W-:-:S04]  /*4800*/  SHF.R.U32.HI R2, RZ, 0x5, R2 ;  /* 0x00000005ff027819 */ /* 0x000fc80000011602 */
[-C--:B------:R-:W-:Y:S02]  /*4810*/  SHF.L.U32 R3, R3, R2.reuse, RZ ;  /* 0x0000000203037219 */ /* 0x080fe400000006ff */
[----:B------:R-:W-:Y:S02]  /*4820*/  SHF.L.U32 R5, R5, R2, RZ ;  /* 0x0000000205057219 */ /* 0x000fe400000006ff */
[----:B--2---:R-:W-:-:S04]  /*4830*/  LOP3.LUT R0, R0, R3, RZ, 0xc0, !PT ;  /* 0x0000000300007212 */ /* 0x004fc800078ec0ff */
[----:B------:R-:W-:-:S13]  /*4840*/  ISETP.NE.AND P0, PT, R0, R3, PT ;  /* 0x000000030000720c */ /* 0x000fda0003f05270 */
[----:B------:R-:W-:Y:S05]  /*4850*/  @P0 BRA `(.L_x_77) ;  /* 0x00000000005c0947 */ /* 0x000fea0003800000 */
[----:B------:R-:W2:Y:S02]  /*4860*/  LDS R0, [UR4+0x18] ;  /* 0x00001804ff007984 */ /* 0x000ea40008000800 */
[----:B--2---:R-:W-:-:S04]  /*4870*/  LOP3.LUT R0, R0, R5, RZ, 0xc0, !PT ;  /* 0x0000000500007212 */ /* 0x004fc800078ec0ff */
[----:B------:R-:W-:-:S13]  /*4880*/  ISETP.NE.AND P0, PT, R0, R5, PT ;  /* 0x000000050000720c */ /* 0x000fda0003f05270 */
[----:B------:R-:W-:Y:S05]  /*4890*/  @P0 BRA `(.L_x_78) ;  /* 0x0000000000400947 */ /* 0x000fea0003800000 */
[----:B------:R-:W-:Y:S01]  /*48a0*/  R2UR UR8, R3 ;  /* 0x00000000030872ca */ /* 0x000fe200000e0000 */
[----:B------:R-:W2:Y:S01]  /*48b0*/  S2R R2, SR_LANEID ;  /* 0x0000000000027919 */ /* 0x000ea20000000000 */
[----:B------:R-:W-:Y:S01]  /*48c0*/  LOP3.LUT R5, RZ, R5, RZ, 0x33, !PT ;  /* 0x00000005ff057212 */ /* 0x000fe200078e33ff */
[----:B------:R-:W-:Y:S02]  /*48d0*/  VOTEU.ANY UR7, UPT, PT ;  /* 0x0000000000077886 */ /* 0x000fe400038e0100 */
[----:B------:R-:W-:Y:S01]  /*48e0*/  UFLO.U32 UR7, UR7 ;  /* 0x00000007000772bd */ /* 0x000fe200080e0000 */
[----:B------:R-:W4:Y:S07]  /*48f0*/  REDUX UR5, R5 ;  /* 0x00000000050573c4 */ /* 0x000f2e0000000000 */
[----:B------:R-:W-:-:S06]  /*4900*/  ULOP3.LUT UR8, URZ, UR8, URZ, 0x33, !UPT ;  /* 0x00000008ff087292 */ /* 0x000fcc000f8e33ff */
[----:B------:R-:W-:-:S04]  /*4910*/  IMAD.U32 R0, RZ, RZ, UR8 ;  /* 0x00000008ff007e24 */ /* 0x000fc8000f8e00ff */
[----:B------:R-:W1:Y:S02]  /*4920*/  REDUX UR6, R0 ;  /* 0x00000000000673c4 */ /* 0x000e640000000000 */
[----:B------:R1:W-:Y:S01]  /*4930*/  UTCATOMSWS.AND URZ, UR8 ;  /* 0x0000000800ff79e3 */ /* 0x0003e20008000000 */
[----:B--2---:R-:W-:Y:S01]  /*4940*/  ISETP.EQ.U32.AND P0, PT, R2, UR7, PT ;  /* 0x0000000702007c0c */ /* 0x004fe2000bf02070 */
[----:B----4-:R-:W-:Y:S02]  /*4950*/  IMAD.U32 R2, RZ, RZ, UR5 ;  /* 0x00000005ff027e24 */ /* 0x010fe4000f8e00ff */
[----:B-1----:R-:W-:-:S10]  /*4960*/  IMAD.U32 R3, RZ, RZ, UR6 ;  /* 0x00000006ff037e24 */ /* 0x002fd4000f8e00ff */
[----:B------:R1:W-:Y:S04]  /*4970*/  @P0 ATOMS.AND RZ, [UR4+0x14], R3 ;  /* 0x00001403ffff098c */ /* 0x0003e8000a800004 */
[----:B------:R1:W-:Y:S01]  /*4980*/  @P0 ATOMS.AND RZ, [UR4+0x18], R2 ;  /* 0x00001802ffff098c */ /* 0x0003e2000a800004 */
[----:B------:R-:W-:Y:S05]  /*4990*/  BRA `(.L_x_79) ;  /* 0x0000000000147947 */ /* 0x000fea0003800000 */
.L_x_78:
[----:B------:R-:W-:Y:S02]  /*49a0*/  MOV R2, 0x49c0 ;  /* 0x000049c000027802 */ /* 0x000fe40000000f00 */
[----:B-1-3-5:R-:W-:Y:S05]  /*49b0*/  CALL.REL.NOINC `($__internal_0_$__cuda_sm10x_tcgen05_guardrail_trap_col_being_dealloced_not_returned_by_alloc) ;  /* 0x0000005c008c7944 */ /* 0x02afea0003c00000 */
[----:B------:R-:W-:Y:S05]  /*49c0*/  BRA `(.L_x_79) ;  /* 0x0000000000087947 */ /* 0x000fea0003800000 */
.L_x_77:
[----:B------:R-:W-:Y:S02]  /*49d0*/  MOV R2, 0x49f0 ;  /* 0x000049f000027802 */ /* 0x000fe40000000f00 */
[----:B-1-3-5:R-:W-:Y:S05]  /*49e0*/  CALL.REL.NOINC `($__internal_2_$__cuda_sm10x_tcgen05_guardrail_trap_unallocated_columns_being_dealloced) ;  /* 0x0000005c00987944 */ /* 0x02afea0003c00000 */
.L_x_79:
[----:B------:R-:W-:Y:S01]  /*49f0*/  NOP ;  /* 0x0000000000007918 */ /* 0x000fe20000000000 */
[----:B---3--:R-:W-:Y:S05]  /*4a00*/  EXIT ;  /* 0x000000000000794d */ /* 0x008fea0003800000 */
.L_x_63:
[----:B------:R-:W2:Y:S01]  /*4a10*/  LDC R3, c[0x0][0x384] ;  /* 0x0000e100ff037b82 */ /* 0x000ea20000000800 */
[----:B------:R-:W-:Y:S01]  /*4a20*/  UISETP.NE.OR UP6, UPT, UR4, 0x3, !UP6 ;  /* 0x000000030400788c */ /* 0x000fe2000f7c5670 */
[----:B--2---:R-:W-:-:S08]  /*4a30*/  IADD3 R3, PT, PT, R3, 0x7f, RZ ;  /* 0x0000007f03037810 */ /* 0x004fd00007ffe0ff */
[----:B------:R-:W-:Y:S05]  /*4a40*/  BRA.U UP6, `(.L_x_80) ;  /* 0x00000015066c7547 */ /* 0x000fea000b800000 */
[----:B------:R-:W2:Y:S01]  /*4a50*/  LDC R18, c[0x0][0x38c] ;  /* 0x0000e300ff127b82 */ /* 0x000ea20000000800 */
[----:B------:R-:W3:Y:S01]  /*4a60*/  LDCU.64 UR6, c[0x0][0x988] ;  /* 0x00013100ff0677ac */ /* 0x000ee20008000a00 */
[----:B------:R-:W-:Y:S01]  /*4a70*/  SHF.R.S32.HI R8, RZ, 0x1f, R3 ;  /* 0x0000001fff087819 */ /* 0x000fe20000011403 */
[----:B------:R-:W-:Y:S01]  /*4a80*/  IMAD.MOV.U32 R32, RZ, RZ, 0x1 ;  /* 0x00000001ff207424 */ /* 0x000fe200078e00ff */
[----:B------:R-:W4:Y:S02]  /*4a90*/  LDCU.64 UR4, c[0x0][0x990] ;  /* 0x00013200ff0477ac */ /* 0x000f240008000a00 */
[----:B-----5:R-:W-:Y:S01]  /*4aa0*/  LEA.HI R33, R8, R3, RZ, 0x7 ;  /* 0x0000000308217211 */ /* 0x020fe200078f38ff */
[----:B------:R-:W-:Y:S01]  /*4ab0*/  IMAD.MOV.U32 R27, RZ, RZ, RZ ;  /* 0x000000ffff1b7224 */ /* 0x000fe200078e00ff */
[----:B------:R-:W1:Y:S01]  /*4ac0*/  LDC R22, c[0x0][0x388] ;  /* 0x0000e200ff167b82 */ /* 0x000e620000000800 */
[----:B------:R-:W-:Y:S01]  /*4ad0*/  UMOV UR17, 0x400 ;  /* 0x0000040000117882 */ /* 0x000fe20000000000 */
[----:B------:R-:W-:Y:S01]  /*4ae0*/  IMAD.MOV.U32 R25, RZ, RZ, 0x1000 ;  /* 0x00001000ff197424 */ /* 0x000fe200078e00ff */
[----:B------:R-:W-:Y:S01]  /*4af0*/  ULEA UR17, UR49, UR17, 0x18 ;  /* 0x0000001131117291 */ /* 0x000fe2000f8ec0ff */
[----:B------:R-:W-:Y:S01]  /*4b00*/  SHF.R.S32.HI R33, RZ, 0x7, R33 ;  /* 0x00000007ff217819 */ /* 0x000fe20000011421 */
[----:B------:R-:W-:-:S02]  /*4b10*/  USEL UR18, URZ, 0x1, UP5 ;  /* 0x00000001ff127887 */ /* 0x000fc4000a800000 */
[----:B------:R-:W-:Y:S01]  /*4b20*/  UIADD3 UR22, UPT, UPT, UR17, 0x128, URZ ;  /* 0x0000012811167890 */ /* 0x000fe2000fffe0ff */
[----:B------:R-:W1:Y:S01]  /*4b30*/  LDC R0, c[0x0][0xc30] ;  /* 0x00030c00ff007b82 */ /* 0x000e620000000800 */
[----:B------:R-:W-:Y:S02]  /*4b40*/  UIADD3 UR21, UPT, UPT, UR17, 0x110, URZ ;  /* 0x0000011011157890 */ /* 0x000fe4000fffe0ff */
[----:B---3--:R-:W-:Y:S02]  /*4b50*/  UISETP.NE.U32.AND UP3, UPT, UR6, URZ, UPT ;  /* 0x000000ff0600728c */ /* 0x008fe4000bf65070 */
[----:B------:R-:W-:Y:S02]  /*4b60*/  UIADD3 UR20, UPT, UPT, UR17, 0x118, URZ ;  /* 0x0000011811147890 */ /* 0x000fe4000fffe0ff */
[----:B------:R-:W-:Y:S01]  /*4b70*/  UISETP.NE.AND.EX UP3, UPT, UR7, URZ, UPT, UP3 ;  /* 0x000000ff0700728c */ /* 0x000fe2000bf65330 */
[----:B------:R-:W3:Y:S01]  /*4b80*/  LDC R23, c[0x0][0x370] ;  /* 0x0000dc00ff177b82 */ /* 0x000ee20000000800 */
[C---:B--2---:R-:W-:Y:S01]  /*4b90*/  R2UR UR7, R18.reuse ;  /* 0x00000000120772ca */ /* 0x044fe200000e0000 */
[----:B----4-:R-:W-:Y:S01]  /*4ba0*/  UISETP.NE.U32.AND UP4, UPT, UR4, URZ, UPT ;  /* 0x000000ff0400728c */ /* 0x010fe2000bf85070 */
[----:B------:R-:W-:Y:S01]  /*4bb0*/  R2UR UR6, R18 ;  /* 0x00000000120672ca */ /* 0x000fe200000e0000 */
[----:B------:R-:W-:-:S02]  /*4bc0*/  UIADD3 UR16, UPT, UPT, UR17, 0x168, URZ ;  /* 0x0000016811107890 */ /* 0x000fc4000fffe0ff */
[----:B------:R-:W-:Y:S02]  /*4bd0*/  UIADD3 UR19, UPT, UPT, UR17, 0x120, URZ ;  /* 0x0000012011137890 */ /* 0x000fe4000fffe0ff */
[----:B------:R-:W2:Y:S01]  /*4be0*/  LDC R2, c[0x0][0xc0c] ;  /* 0x00030300ff027b82 */ /* 0x000ea20000000800 */
[----:B-1----:R-:W-:Y:S01]  /*4bf0*/  R2UR UR15, R22 ;  /* 0x00000000160f72ca */ /* 0x002fe200000e0000 */
[----:B------:R-:W-:Y:S02]  /*4c00*/  UPRMT UR22, UR49, 0x654, UR22 ;  /* 0x0000065431167896 */ /* 0x000fe40008000016 */
[----:B------:R-:W-:Y:S02]  /*4c10*/  UPRMT UR24, UR49, 0x654, UR21 ;  /* 0x0000065431187896 */ /* 0x000fe40008000015 */
[----:B------:R-:W-:Y:S02]  /*4c20*/  UPRMT UR23, UR49, 0x654, UR20 ;  /* 0x0000065431177896 */ /* 0x000fe40008000014 */
[----:B------:R-:W1:Y:S01]  /*4c30*/  LDC R17, c[0x0][0xc20] ;  /* 0x00030800ff117b82 */ /* 0x000e620000000800 */
[----:B------:R-:W-:Y:S01]  /*4c40*/  ISETP.NE.AND P1, PT, R0, 0x1, PT ;  /* 0x000000010000780c */ /* 0x000fe20003f25270 */
[----:B------:R-:W-:-:S02]  /*4c50*/  UPLOP3.LUT UP1, UPT, UPT, UPT, UPT, 0x40, 0x4 ;  /* 0x000000000004789c */ /* 0x000fc40003f2e870 */
[----:B------:R-:W-:Y:S02]  /*4c60*/  UPRMT UR16, URZ, 0x654, UR16 ;  /* 0x00000654ff107896 */ /* 0x000fe40008000010 */
[----:B------:R-:W-:Y:S02]  /*4c70*/  UPRMT UR49, UR49, 0x654, UR19 ;  /* 0x0000065431317896 */ /* 0x000fe40008000013 */
[----:B------:R-:W4:Y:S01]  /*4c80*/  LDC.64 R36, c[0x0][0x348] ;  /* 0x0000d200ff247b82 */ /* 0x000f220000000a00 */
[----:B------:R-:W-:-:S07]  /*4c90*/  UISETP.NE.AND.EX UP4, UPT, UR5, URZ, UPT, UP4 ;  /* 0x000000ff0500728c */ /* 0x000fce000bf85340 */
[----:B------:R-:W1:Y:S08]  /*4ca0*/  LDC.64 R20, c[0x0][0xc10] ;  /* 0x00030400ff147b82 */ /* 0x000e700000000a00 */
[----:B------:R-:W1:Y:S08]  /*4cb0*/  LDC.64 R6, c[0x0][0xc18] ;  /* 0x00030600ff067b82 */ /* 0x000e700000000a00 */
[----:B------:R-:W1:Y:S08]  /*4cc0*/  LDC.64 R4, c[0x0][0xc28] ;  /* 0x00030a00ff047b82 */ /* 0x000e700000000a00 */
[----:B--23--:R-:W1:Y:S02]  /*4cd0*/  LDC R24, c[0x0][0x374] ;  /* 0x0000dd00ff187b82 */ /* 0x00ce640000000800 */
.L_x_91:
[-C--:B------:R-:W-:Y:S02]  /*4ce0*/  IABS R3, R33.reuse ;  /* 0x0000002100037213 */ /* 0x080fe40000000000 */
[----:B------:R-:W-:Y:S02]  /*4cf0*/  SHF.L.U32 R0, R27, 0x1f, RZ ;  /* 0x0000001f1b007819 */ /* 0x000fe400000006ff */
[----:B--2---:R-:W2:Y:S01]  /*4d00*/  I2F.RP R12, R3 ;  /* 0x00000003000c7306 */ /* 0x004ea20000209400 */
[----:B------:R-:W-:Y:S01]  /*4d10*/  IABS R10, R33 ;  /* 0x00000021000a7213 */ /* 0x000fe20000000000 */
[----:B------:R-:W3:Y:S01]  /*4d20*/  SYNCS.PHASECHK.TRANS64.TRYWAIT P2, [UR17+0x160], R0 ;  /* 0x00016000ff0075a7 */ /* 0x000ee20008041111 */
[----:B------:R-:W-:Y:S03]  /*4d30*/  IABS R11, R16 ;  /* 0x00000010000b7213 */ /* 0x000fe60000000000 */
[----:B------:R-:W-:Y:S04]  /*4d40*/  IMAD.MOV R10, RZ, RZ, -R10 ;  /* 0x000000ffff0a7224 */ /* 0x000fe800078e0a0a */
[----:B--2---:R-:W2:Y:S02]  /*4d50*/  MUFU.RCP R9, R12 ;  /* 0x0000000c00097308 */ /* 0x004ea40000001000 */
[----:B--2---:R-:W-:Y:S01]  /*4d60*/  VIADD R28, R9, 0xffffffe ;  /* 0x0ffffffe091c7836 */ /* 0x004fe20000000000 */
[----:B------:R-:W-:Y:S07]  /*4d70*/  IABS R9, R22 ;  /* 0x0000001600097213 */ /* 0x000fee0000000000 */
[----:B------:R-:W2:Y:S10]  /*4d80*/  F2I.FTZ.U32.TRUNC.NTZ R29, R28 ;  /* 0x0000001c001d7305 */ /* 0x000eb4000021f000 */
[----:B------:R-:W5:Y:S01]  /*4d90*/  I2F.RP R12, R9 ;  /* 0x00000009000c7306 */ /* 0x000f620000209400 */
[--C-:B--2---:R-:W-:Y:S02]  /*4da0*/  IMAD.MOV R14, RZ, RZ, -R29.reuse ;  /* 0x000000ffff0e7224 */ /* 0x104fe400078e0a1d */
[----:B------:R-:W-:Y:S02]  /*4db0*/  IMAD.MOV.U32 R28, RZ, RZ, RZ ;  /* 0x000000ffff1c7224 */ /* 0x000fe400078e00ff */
[----:B------:R-:W-:Y:S05]  /*4dc0*/  IMAD R14, R14, R3, RZ ;  /* 0x000000030e0e7224 */ /* 0x000fea00078e02ff */
[----:B-----5:R-:W2:Y:S01]  /*4dd0*/  MUFU.RCP R12, R12 ;  /* 0x0000000c000c7308 */ /* 0x020ea20000001000 */
[----:B------:R-:W-:Y:S06]  /*4de0*/  IMAD.HI.U32 R14, R29, R14, R28 ;  /* 0x0000000e1d0e7227 */ /* 0x000fec00078e001c */
[----:B------:R-:W-:Y:S04]  /*4df0*/  IMAD.HI.U32 R41, R14, R11, RZ ;  /* 0x0000000b0e297227 */ /* 0x000fe800078e00ff */
[----:B------:R-:W-:Y:S01]  /*4e00*/  IMAD R11, R41, R10, R11 ;  /* 0x0000000a290b7224 */ /* 0x000fe200078e020b */
[----:B------:R-:W-:Y:S04]  /*4e10*/  IABS R10, R18 ;  /* 0x00000012000a7213 */ /* 0x000fe80000000000 */
[----:B------:R-:W-:Y:S01]  /*4e20*/  ISETP.GT.U32.AND P3, PT, R3, R11, PT ;  /* 0x0000000b0300720c */ /* 0x000fe20003f64070 */
[----:B--2---:R-:W-:Y:S04]  /*4e30*/  VIADD R38, R12, 0xffffffe ;  /* 0x0ffffffe0c267836 */ /* 0x004fe80000000000 */
[----:B------:R2:W5:Y:S08]  /*4e40*/  F2I.FTZ.U32.TRUNC.NTZ R39, R38 ;  /* 0x0000002600277305 */ /* 0x000570000021f000 */
[-C--:B------:R-:W-:Y:S01]  /*4e50*/  @!P3 IADD3 R11, PT, PT, R11, -R3.reuse, RZ ;  /* 0x800000030b0bb210 */ /* 0x080fe20007ffe0ff */
[----:B------:R-:W-:Y:S01]  /*4e60*/  @!P3 VIADD R41, R41, 0x1 ;  /* 0x000000012929b836 */ /* 0x000fe20000000000 */
[----:B------:R-:W-:Y:S02]  /*4e70*/  ISETP.NE.AND P3, PT, R33, RZ, PT ;  /* 0x000000ff2100720c */ /* 0x000fe40003f65270 */
[----:B------:R-:W-:Y:S02]  /*4e80*/  ISETP.GE.U32.AND P4, PT, R11, R3, PT ;  /* 0x000000030b00720c */ /* 0x000fe40003f86070 */
[----:B------:R-:W4:Y:S01]  /*4e90*/  I2F.RP R11, R10 ;  /* 0x0000000a000b7306 */ /* 0x000f220000209400 */
[----:B------:R-:W-:Y:S01]  /*4ea0*/  LOP3.LUT R3, R16, R33, RZ, 0x3c, !PT ;  /* 0x0000002110037212 */ /* 0x000fe200078e3cff */
[----:B--2---:R-:W-:Y:S03]  /*4eb0*/  IMAD.MOV.U32 R38, RZ, RZ, RZ ;  /* 0x000000ffff267224 */ /* 0x004fe600078e00ff */
[----:B------:R-:W-:Y:S02]  /*4ec0*/  ISETP.GE.AND P0, PT, R3, RZ, PT ;  /* 0x000000ff0300720c */ /* 0x000fe40003f06270 */
[----:B-----5:R-:W-:Y:S04]  /*4ed0*/  IADD3 R3, PT, PT, RZ, -R39, RZ ;  /* 0x80000027ff037210 */ /* 0x020fe80007ffe0ff */
[----:B------:R-:W-:Y:S02]  /*4ee0*/  @P4 VIADD R41, R41, 0x1 ;  /* 0x0000000129294836 */ /* 0x000fe40000000000 */
[----:B------:R-:W-:Y:S01]  /*4ef0*/  IMAD R3, R3, R9, RZ ;  /* 0x0000000903037224 */ /* 0x000fe200078e02ff */
[----:B----4-:R-:W2:Y:S03]  /*4f00*/  MUFU.RCP R11, R11 ;  /* 0x0000000b000b7308 */ /* 0x010ea60000001000 */
[----:B------:R-:W-:Y:S04]  /*4f10*/  IMAD.HI.U32 R39, R39, R3, R38 ;  /* 0x0000000327277227 */ /* 0x000fe800078e0026 */
[----:B------:R-:W-:Y:S01]  /*4f20*/  @!P0 IMAD.MOV R41, RZ, RZ, -R41 ;  /* 0x000000ffff298224 */ /* 0x000fe200078e0a29 */
[----:B------:R-:W-:Y:S02]  /*4f30*/  @!P3 LOP3.LUT R41, RZ, R33, RZ, 0x33, !PT ;  /* 0x00000021ff29b212 */ /* 0x000fe400078e33ff */
[----:B------:R-:W-:Y:S02]  /*4f40*/  ISETP.NE.AND P3, PT, R22, RZ, PT ;  /* 0x000000ff1600720c */ /* 0x000fe40003f65270 */
[----:B------:R-:W-:Y:S05]  /*4f50*/  IABS R12, R41 ;  /* 0x00000029000c7213 */ /* 0x000fea0000000000 */
[----:B------:R-:W-:Y:S05]  /*4f60*/  IMAD.HI.U32 R39, R39, R12, RZ ;  /* 0x0000000c27277227 */ /* 0x000fea00078e00ff */
[----:B------:R-:W-:Y:S05]  /*4f70*/  IADD3 R3, PT, PT, -R39, RZ, RZ ;  /* 0x000000ff27037210 */ /* 0x000fea0007ffe1ff */
[----:B------:R-:W-:Y:S01]  /*4f80*/  IMAD R12, R9, R3, R12 ;  /* 0x00000003090c7224 */ /* 0x000fe200078e020c */
[----:B------:R-:W-:Y:S04]  /*4f90*/  LOP3.LUT R3, R41, R22, RZ, 0x3c, !PT ;  /* 0x0000001629037212 */ /* 0x000fe800078e3cff */
[----:B------:R-:W-:Y:S11]  /*4fa0*/  ISETP.GT.U32.AND P0, PT, R9, R12, PT ;  /* 0x0000000c0900720c */ /* 0x000ff60003f04070 */
[----:B------:R-:W-:Y:S02]  /*4fb0*/  @!UPT UIADD3 URZ, UPT, UPT, URZ, URZ, URZ ;  /* 0x000000fffffff290 */ /* 0x000fe4000fffe0ff */
[----:B------:R-:W-:Y:S01]  /*4fc0*/  @!P0 IMAD.IADD R12, R12, 0x1, -R9 ;  /* 0x000000010c0c8824 */ /* 0x000fe200078e0a09 */
[----:B------:R-:W-:Y:S02]  /*4fd0*/  @!P0 IADD3 R39, PT, PT, R39, 0x1, RZ ;  /* 0x0000000127278810 */ /* 0x000fe40007ffe0ff */
[----:B------:R-:W-:Y:S02]  /*4fe0*/  ISETP.GE.AND P0, PT, R3, RZ, PT ;  /* 0x000000ff0300720c */ /* 0x000fe40003f06270 */
[----:B------:R-:W-:Y:S01]  /*4ff0*/  ISETP.GE.U32.AND P4, PT, R12, R9, PT ;  /* 0x000000090c00720c */ /* 0x000fe20003f86070 */
[----:B--2---:R-:W-:Y:S06]  /*5000*/  VIADD R9, R11, 0xffffffe ;  /* 0x0ffffffe0b097836 */ /* 0x004fec0000000000 */
[----:B------:R-:W2:Y:S06]  /*5010*/  F2I.FTZ.U32.TRUNC.NTZ R9, R9 ;  /* 0x0000000900097305 */ /* 0x000eac000021f000 */
[----:B------:R-:W-:Y:S01]  /*5020*/  @P4 VIADD R39, R39, 0x1 ;  /* 0x0000000127274836 */ /* 0x000fe20000000000 */
[----:B---3--:R-:W-:Y:S06]  /*5030*/  @!P2 BRA `(.L_x_81) ;  /* 0x000000500094a947 */ /* 0x008fec0003800000 */
.L_x_194:
[----:B--2---:R-:W-:Y:S01]  /*5040*/  MOV R15, R9 ;  /* 0x00000009000f7202 */ /* 0x004fe20000000f00 */
[----:B------:R-:W2:Y:S01]  /*5050*/  LDS.128 R28, [UR17+0x1a0] ;  /* 0x0001a011ff1c7984 */ /* 0x000ea20008000c00 */
[----:B---3--:R-:W-:Y:S02]  /*5060*/  IMAD.MOV R0, RZ, RZ, -R9 ;  /* 0x000000ffff007224 */ /* 0x008fe400078e0a09 */
[----:B------:R-:W-:Y:S01]  /*5070*/  @!P0 IMAD.MOV R39, RZ, RZ, -R39 ;  /* 0x000000ffff278224 */ /* 0x000fe200078e0a27 */
[----:B------:R-:W-:Y:S01]  /*5080*/  @!P3 LOP3.LUT R39, RZ, R22, RZ, 0x33, !PT ;  /* 0x00000016ff27b212 */ /* 0x000fe200078e33ff */
[----:B------:R-:W-:Y:S01]  /*5090*/  IMAD R38, R0, R10, RZ ;  /* 0x0000000a00267224 */ /* 0x000fe200078e02ff */
[----:B------:R-:W-:Y:S01]  /*50a0*/  ISETP.GE.AND P0, PT, R26, 0x1, PT ;  /* 0x000000011a00780c */ /* 0x000fe20003f06270 */
[----:B------:R-:W-:Y:S01]  /*50b0*/  IMAD.MOV.U32 R14, RZ, RZ, RZ ;  /* 0x000000ffff0e7224 */ /* 0x000fe200078e00ff */
[----:B------:R-:W-:Y:S01]  /*50c0*/  IABS R3, R39 ;  /* 0x0000002700037213 */ /* 0x000fe20000000000 */
[----:B------:R-:W-:Y:S01]  /*50d0*/  @!PT LDS RZ, [RZ] ;  /* 0x00000000fffff984 */ /* 0x000fe20000000800 */
[----:B------:R-:W-:Y:S01]  /*50e0*/  @!PT LDS RZ, [RZ] ;  /* 0x00000000fffff984 */ /* 0x000fe20000000800 */
[----:B------:R-:W-:Y:S01]  /*50f0*/  @!PT LDS RZ, [RZ] ;  /* 0x00000000fffff984 */ /* 0x000fe20000000800 */
[----:B------:R-:W-:Y:S01]  /*5100*/  @!PT LDS RZ, [RZ] ;  /* 0x00000000fffff984 */ /* 0x000fe20000000800 */
[----:B------:R3:W-:Y:S06]  /*5110*/  MEMBAR.ALL.CTA ;  /* 0x0000000000007992 */ /* 0x0007ec0000008000 */
[----:B---3--:R-:W3:Y:S01]  /*5120*/  FENCE.VIEW.ASYNC.S ;  /* 0x00000000000073c6 */ /* 0x008ee20000000000 */
[----:B------:R-:W-:Y:S01]  /*5130*/  LOP3.LUT R34, R39, R18, RZ, 0x3c, !PT ;  /* 0x0000001227227212 */ /* 0x000fe200078e3cff */
[----:B------:R-:W-:Y:S06]  /*5140*/  IMAD.HI.U32 R38, R9, R38, R14 ;  /* 0x0000002609267227 */ /* 0x000fec00078e000e */
[----:B------:R-:W-:Y:S04]  /*5150*/  IMAD.HI.U32 R38, R38, R3, RZ ;  /* 0x0000000326267227 */ /* 0x000fe800078e00ff */
[----:B------:R-:W-:Y:S04]  /*5160*/  IMAD.MOV R0, RZ, RZ, -R38 ;  /* 0x000000ffff007224 */ /* 0x000fe800078e0a26 */
[C---:B------:R-:W-:Y:S05]  /*5170*/  IMAD R3, R10.reuse, R0, R3 ;  /* 0x000000000a037224 */ /* 0x040fea00078e0203 */
[----:B------:R-:W-:Y:S01]  /*5180*/  ISETP.GT.U32.AND P4, PT, R10, R3, PT ;  /* 0x000000030a00720c */ /* 0x000fe20003f84070 */
[----:B---3--:R-:W-:Y:S01]  /*5190*/  SYNCS.ARRIVE.TRANS64.RED.A1T0 RZ, [UR16], RZ ;  /* 0x000000ffffff79a7 */ /* 0x008fe20008100410 */
[----:B--2---:R-:W-:Y:S11]  /*51a0*/  LOP3.LUT P3, RZ, R30, 0x1, RZ, 0xc0, !PT ;  /* 0x000000011eff7812 */ /* 0x004ff6000786c0ff */
[-C--:B------:R-:W-:Y:S04]  /*51b0*/  @!P4 IADD3 R3, PT, PT, R3, -R10.reuse, RZ ;  /* 0x8000000a0303c210 */ /* 0x080fe80007ffe0ff */
[----:B------:R-:W-:Y:S02]  /*51c0*/  ISETP.GE.U32.AND P5, PT, R3, R10, PT ;  /* 0x0000000a0300720c */ /* 0x000fe40003fa6070 */
[----:B------:R-:W-:Y:S02]  /*51d0*/  @P3 MOV R13, R28 ;  /* 0x0000001c000d3202 */ /* 0x000fe40000000f00 */
[----:B------:R-:W-:Y:S01]  /*51e0*/  @P3 LOP3.LUT R8, R29, 0xffff, RZ, 0xc0, !PT ;  /* 0x0000ffff1d083812 */ /* 0x000fe200078ec0ff */
[----:B------:R-:W-:Y:S08]  /*51f0*/  @!P0 BRA `(.L_x_82) ;  /* 0x0000000000a48947 */ /* 0x000ff00003800000 */
[----:B-1----:R-:W-:Y:S01]  /*5200*/  IMAD.HI.U32 R42, R24, R7, RZ ;  /* 0x00000007182a7227 */ /* 0x002fe200078e00ff */
[----:B------:R-:W-:Y:S02]  /*5210*/  ISETP.NE.AND P0, PT, R6, 0x1, PT ;  /* 0x000000010600780c */ /* 0x000fe40003f05270 */
[----:B------:R-:W-:Y:S01]  /*5220*/  ISETP.NE.AND P2, PT, R26, 0x1, PT ;  /* 0x000000011a00780c */ /* 0x000fe20003f45270 */
[-C--:B------:R-:W-:Y:S01]  /*5230*/  IMAD.HI.U32 R40, R23, R20.reuse, RZ ;  /* 0x0000001417287227 */ /* 0x080fe200078e00ff */
[----:B------:R-:W-:Y:S02]  /*5240*/  SHF.R.U32.HI R43, RZ, R17, R42 ;  /* 0x00000011ff2b7219 */ /* 0x000fe4000001162a */
[----:B------:R-:W-:Y:S01]  /*5250*/  ISETP.NE.AND P6, PT, R2, 0x1, PT ;  /* 0x000000010200780c */ /* 0x000fe20003fc5270 */
[----:B------:R-:W-:Y:S01]  /*5260*/  IMAD.HI.U32 R46, R8, R7, RZ ;  /* 0x00000007082e7227 */ /* 0x000fe200078e00ff */
[----:B------:R-:W-:Y:S02]  /*5270*/  SHF.R.U32.HI R40, RZ, R21, R40 ;  /* 0x00000015ff287219 */ /* 0x000fe40000011628 */
[----:B------:R-:W-:Y:S01]  /*5280*/  SEL R3, R24, R43, !P0 ;  /* 0x0000002b18037207 */ /* 0x000fe20004000000 */
[----:B------:R-:W-:Y:S01]  /*5290*/  IMAD.HI.U32 R42, R13, R20, RZ ;  /* 0x000000140d2a7227 */ /* 0x000fe200078e00ff */
[----:B------:R-:W-:Y:S02]  /*52a0*/  SEL R11, R23, R40, !P6 ;  /* 0x00000028170b7207 */ /* 0x000fe40007000000 */
[----:B------:R-:W-:Y:S01]  /*52b0*/  SHF.R.U32.HI R43, RZ, R17, R46 ;  /* 0x00000011ff2b7219 */ /* 0x000fe2000001162e */
[-C--:B------:R-:W-:Y:S01]  /*52c0*/  IMAD.HI.U32 R44, R3, R4.reuse, RZ ;  /* 0x00000004032c7227 */ /* 0x080fe200078e00ff */
[----:B------:R-:W-:Y:S02]  /*52d0*/  SHF.R.U32.HI R42, RZ, R21, R42 ;  /* 0x00000015ff2a7219 */ /* 0x000fe4000001162a */
[----:B------:R-:W-:Y:S01]  /*52e0*/  SEL R9, R8, R43, !P0 ;  /* 0x0000002b08097207 */ /* 0x000fe20004000000 */
[-C--:B------:R-:W-:Y:S01]  /*52f0*/  IMAD.HI.U32 R40, R11, R4.reuse, RZ ;  /* 0x000000040b287227 */ /* 0x080fe200078e00ff */
[-C--:B------:R-:W-:Y:S03]  /*5300*/  @P2 SHF.R.U32.HI R3, RZ, R5.reuse, R44 ;  /* 0x00000005ff032219 */ /* 0x080fe6000001162c */
[----:B------:R-:W-:Y:S01]  /*5310*/  IMAD.HI.U32 R14, R9, R4, RZ ;  /* 0x00000004090e7227 */ /* 0x000fe200078e00ff */
[----:B------:R-:W-:Y:S03]  /*5320*/  @P2 SHF.R.U32.HI R11, RZ, R5, R40 ;  /* 0x00000005ff0b2219 */ /* 0x000fe60000011628 */
[C---:B------:R-:W-:Y:S01]  /*5330*/  IMAD R10, R26.reuse, R3, RZ ;  /* 0x000000031a0a7224 */ /* 0x040fe200078e02ff */
[----:B------:R-:W-:Y:S01]  /*5340*/  SEL R3, R13, R42, !P6 ;  /* 0x0000002a0d037207 */ /* 0x000fe20007000000 */
[C---:B------:R-:W-:Y:S01]  /*5350*/  IMAD R12, R26.reuse, R11, RZ ;  /* 0x0000000b1a0c7224 */ /* 0x040fe200078e02ff */
[-C--:B------:R-:W-:Y:S02]  /*5360*/  SHF.R.U32.HI R14, RZ, R5.reuse, R14 ;  /* 0x00000005ff0e7219 */ /* 0x080fe4000001160e */
[C---:B------:R-:W-:Y:S02]  /*5370*/  ISETP.GE.AND P0, PT, R9.reuse, R10, PT ;  /* 0x0000000a0900720c */ /* 0x040fe40003f06270 */
[----:B------:R-:W-:Y:S02]  /*5380*/  SEL R15, R9, R14, !P2 ;  /* 0x0000000e090f7207 */ /* 0x000fe40005000000 */
[C---:B------:R-:W-:Y:S03]  /*5390*/  ISETP.GE.OR P0, PT, R3.reuse, R12, P0 ;  /* 0x0000000c0300720c */ /* 0x040fe60000706670 */
[----:B------:R-:W-:Y:S04]  /*53a0*/  IMAD.MOV R14, RZ, RZ, -R15 ;  /* 0x000000ffff0e7224 */ /* 0x000fe800078e0a0f */
[----:B------:R-:W-:Y:S06]  /*53b0*/  IMAD R14, R26, R14, R9 ;  /* 0x0000000e1a0e7224 */ /* 0x000fec00078e0209 */
[C---:B------:R-:W-:Y:S05]  /*53c0*/  @!P0 IMAD.HI.U32 R10, R3.reuse, R4, RZ ;  /* 0x00000004030a8227 */ /* 0x040fea00078e00ff */
[----:B------:R-:W-:Y:S04]  /*53d0*/  @!P0 SHF.R.U32.HI R10, RZ, R5, R10 ;  /* 0x00000005ff0a8219 */ /* 0x000fe8000001160a */
[----:B------:R-:W-:Y:S01]  /*53e0*/  @!P0 SEL R0, R3, R10, !P2 ;  /* 0x0000000a03008207 */ /* 0x000fe20005000000 */
[----:B------:R-:W-:Y:S03]  /*53f0*/  IMAD.MOV R10, RZ, RZ, -R3 ;  /* 0x000000ffff0a7224 */ /* 0x000fe600078e0a03 */
[----:B------:R-:W-:Y:S01]  /*5400*/  @!P0 IADD3 R15, PT, PT, R15, -R0, RZ ;  /* 0x800000000f0f8210 */ /* 0x000fe20007ffe0ff */
[----:B------:R-:W-:Y:S01]  /*5410*/  @!P0 IMAD R0, R11, R14, R0 ;  /* 0x0000000e0b008224 */ /* 0x000fe200078e0200 */
[----:B------:R-:W-:Y:S01]  /*5420*/  IADD3 R11, PT, PT, -R9, RZ, RZ ;  /* 0x000000ff090b7210 */ /* 0x000fe20007ffe1ff */
[----:B------:R-:W-:Y:S02]  /*5430*/  IMAD R13, R2, R10, R13 ;  /* 0x0000000a020d7224 */ /* 0x000fe400078e020d */
[----:B------:R-:W-:Y:S02]  /*5440*/  @!P0 IMAD R9, R15, R26, R3 ;  /* 0x0000001a0f098224 */ /* 0x000fe400078e0203 */
[----:B------:R-:W-:Y:S02]  /*5450*/  @!P0 IMAD.MOV.U32 R3, RZ, RZ, R0 ;  /* 0x000000ffff038224 */ /* 0x000fe400078e0000 */
[----:B------:R-:W-:Y:S02]  /*5460*/  IMAD R8, R6, R11, R8 ;  /* 0x0000000b06087224 */ /* 0x000fe400078e0208 */
[----:B------:R-:W-:Y:S02]  /*5470*/  IMAD R13, R3, R2, R13 ;  /* 0x00000002030d7224 */ /* 0x000fe400078e020d */
[----:B------:R-:W-:Y:S02]  /*5480*/  IMAD R8, R9, R6, R8 ;  /* 0x0000000609087224 */ /* 0x000fe400078e0208 */
.L_x_82:
[----:B------:R-:W-:Y:S05]  /*5490*/  BRA.U UP1, `(.L_x_83) ;  /* 0x0000000101107547 */ /* 0x000fea000b800000 */
[----:B------:R-:W-:Y:S04]  /*54a0*/  MOV R0, UR18 ;  /* 0x0000001200007c02 */ /* 0x000fe80008000f00 */
[----:B------:R-:W-:Y:S04]  /*54b0*/  SHF.L.U32 R3, R0, 0x1f, RZ ;  /* 0x0000001f00037819 */ /* 0x000fe800000006ff */
[----:B------:R-:W2:Y:S02]  /*54c0*/  SYNCS.PHASECHK.TRANS64.TRYWAIT P0, [UR17+0x158], R3 ;  /* 0x00015803ff0075a7 */ /* 0x000ea40008001111 */
[----:B--2---:R-:W-:Y:S05]  /*54d0*/  @!P0 BRA `(.L_x_84) ;  /* 0x0000004c00848947 */ /* 0x004fea0003800000 */
.L_x_83:
[----:B------:R-:W-:Y:S01]  /*54e0*/  R2UR UR8, R34 ;  /* 0x00000000220872ca */ /* 0x000fe200000e0000 */
[----:B------:R-:W-:Y:S01]  /*54f0*/  @!P4 VIADD R38, R38, 0x1 ;  /* 0x000000012626c836 */ /* 0x000fe20000000000 */
[----:B------:R-:W-:Y:S01]  /*5500*/  ISETP.NE.AND P0, PT, R18, RZ, PT ;  /* 0x000000ff1200720c */ /* 0x000fe20003f05270 */
[----:B--2---:R-:W-:Y:S01]  /*5510*/  IMAD.MOV R0, RZ, RZ, -R41 ;  /* 0x000000ffff007224 */ /* 0x004fe200078e0a29 */
[----:B------:R-:W-:Y:S01]  /*5520*/  R2UR UR11, R19 ;  /* 0x00000000130b72ca */ /* 0x000fe200000e0000 */
[----:B------:R-:W-:Y:S01]  /*5530*/  @P5 VIADD R38, R38, 0x1 ;  /* 0x0000000126265836 */ /* 0x000fe20000000000 */
[----:B------:R-:W-:Y:S01]  /*5540*/  R2UR UR12, R41 ;  /* 0x00000000290c72ca */ /* 0x000fe200000e0000 */
[----:B------:R-:W-:Y:S01]  /*5550*/  IMAD R16, R33, R0, R16 ;  /* 0x0000000021107224 */ /* 0x000fe200078e0210 */
[----:B------:R-:W-:Y:S01]  /*5560*/  R2UR UR13, R39 ;  /* 0x00000000270d72ca */ /* 0x000fe200000e0000 */
[----:B------:R-:W-:Y:S01]  /*5570*/  IMAD.MOV R0, RZ, RZ, -R39 ;  /* 0x000000ffff007224 */ /* 0x000fe200078e0a27 */
[----:B------:R-:W-:Y:S02]  /*5580*/  R2UR UR14, R38 ;  /* 0x00000000260e72ca */ /* 0x000fe400000e0000 */
[----:B------:R-:W-:Y:S01]  /*5590*/  R2UR UR25, R16 ;  /* 0x00000000101972ca */ /* 0x000fe200000e0000 */
[----:B------:R-:W-:Y:S01]  /*55a0*/  UISETP.GE.AND UP2, UPT, UR8, URZ, UPT ;  /* 0x000000ff0800728c */ /* 0x000fe2000bf46270 */
[----:B------:R-:W-:Y:S01]  /*55b0*/  R2UR UR9, R0 ;  /* 0x00000000000972ca */ /* 0x000fe200000e0000 */
[----:B------:R-:W-:Y:S01]  /*55c0*/  VOTEU.ALL UP1, P0 ;  /* 0x0000000000ff7886 */ /* 0x000fe20000020000 */
[----:B------:R-:W-:Y:S01]  /*55d0*/  ISETP.NE.U32.AND P2, PT, RZ, UR4, PT ;  /* 0x00000004ff007c0c */ /* 0x000fe2000bf45070 */
[----:B------:R-:W-:Y:S01]  /*55e0*/  USHF.L.U32 UR11, UR11, 0x6, URZ ;  /* 0x000000060b0b7899 */ /* 0x000fe200080006ff */
[----:B------:R-:W-:Y:S02]  /*55f0*/  SHF.L.U32 R12, R32, 0x1f, RZ ;  /* 0x0000001f200c7819 */ /* 0x000fe400000006ff */
[----:B------:R-:W-:Y:S04]  /*5600*/  ISETP.NE.AND.EX P2, PT, RZ, UR5, PT, P2 ;  /* 0x00000005ff007c0c */ /* 0x000fe8000bf45320 */
[----:B------:R-:W-:Y:S02]  /*5610*/  @!UP2 UIADD3 UR14, UPT, UPT, -UR14, URZ, URZ ;  /* 0x000000ff0e0ea290 */ /* 0x000fe4000fffe1ff */
[----:B------:R-:W-:Y:S02]  /*5620*/  @!UP1 ULOP3.LUT UR14, URZ, UR7, URZ, 0x33, !UPT ;  /* 0x00000007ff0e9292 */ /* 0x000fe4000f8e33ff */
[----:B------:R-:W-:Y:S02]  /*5630*/  USHF.L.U32 UR25, UR25, 0x7, URZ ;  /* 0x0000000719197899 */ /* 0x000fe400080006ff */
[----:B------:R-:W-:Y:S02]  /*5640*/  UIMAD UR12, UR15, UR9, UR12 ;  /* 0x000000090f0c72a4 */ /* 0x000fe4000f8e020c */
[----:B------:R-:W-:Y:S05]  /*5650*/  IMAD R3, RZ, RZ, -UR14 ;  /* 0x8000000eff037e24 */ /* 0x000fea000f8e02ff */
[----:B------:R-:W-:Y:S11]  /*5660*/  R2UR UR8, R3 ;  /* 0x00000000030872ca */ /* 0x000ff600000e0000 */
[----:B------:R-:W-:Y:S02]  /*5670*/  @!UPT UIADD3 URZ, UPT, UPT, URZ, URZ, URZ ;  /* 0x000000fffffff290 */ /* 0x000fe4000fffe0ff */
[----:B------:R-:W-:Y:S01]  /*5680*/  UIMAD UR13, UR6, UR8, UR13 ;  /* 0x00000008060d72a4 */ /* 0x000fe2000f8e020d */
[----:B------:R-:W-:Y:S11]  /*5690*/  BRA.U !UP4, `(.L_x_85) ;  /* 0x000000010c347547 */ /* 0x000ff6000b800000 */
[----:B------:R-:W-:Y:S01]  /*56a0*/  UPLOP3.LUT UP0, UPT, UPT, UPT, UP3, 0x80, 0x8 ;  /* 0x000000000008789c */ /* 0x000fe20003f0f030 */
[----:B------:R-:W-:Y:S02]  /*56b0*/  HFMA2 R0, -RZ, RZ, 0, 5.9604644775390625e-08 ;  /* 0x00000001ff007431 */ /* 0x000fe400000001ff */
[----:B------:R-:W-:Y:S03]  /*56c0*/  IMAD.MOV.U32 R59, RZ, RZ, 0x1 ;  /* 0x00000001ff3b7424 */ /* 0x000fe600078e00ff */
[----:B------:R-:W-:Y:S05]  /*56d0*/  PLOP3.LUT P0, PT, PT, PT, UP0, 0x80, 0x8 ;  /* 0x000000000008781c */ /* 0x000fea0003f0f008 */
[----:B------:R-:W2:Y:S01]  /*56e0*/  @UP0 LDCU.64 UR26, c[0x0][0x988] ;  /* 0x00013100ff1a07ac */ /* 0x000ea20008000a00 */
[----:B------:R-:W-:Y:S07]  /*56f0*/  @UP0 UIMAD UR8, UR48, UR4, URZ ;  /* 0x00000004300802a4 */ /* 0x000fee000f8e02ff */
[----:B------:R-:W-:Y:S01]  /*5700*/  @!P0 PRMT R59, R0, 0x7610, R59 ;  /* 0x00007610003b8816 */ /* 0x000fe2000000003b */
[----:B--2---:R-:W-:Y:S03]  /*5710*/  @UP0 UIMAD.WIDE UR26, UR8, 0x4, UR26 ;  /* 0x00000004081a08a5 */ /* 0x004fe6000f8e021a */
[----:B------:R-:W2:Y:S03]  /*5720*/  @!UP0 LDCU UR8, c[0x0][0x980] ;  /* 0x00013000ff0887ac */ /* 0x000ea60008000800 */
[----:B------:R-:W-:Y:S01]  /*5730*/  IMAD.U32 R10, RZ, RZ, UR26 ;  /* 0x0000001aff0a7e24 */ /* 0x000fe2000f8e00ff */
[----:B------:R-:W-:Y:S05]  /*5740*/  MOV R11, UR27 ;  /* 0x0000001b000b7c02 */ /* 0x000fea0008000f00 */
[----:B------:R3:W5:Y:S02]  /*5750*/  @P0 LDG.E R35, desc[UR46][R10.64] ;  /* 0x0000002e0a230981 */ /* 0x000764000c1e1900 */
[----:B--23--:R-:W-:Y:S07]  /*5760*/  @!P0 IMAD.U32 R35, RZ, RZ, UR8 ;  /* 0x00000008ff238e24 */ /* 0x00cfee000f8e00ff */
.L_x_85:
[----:B-----5:R-:W-:Y:S01]  /*5770*/  @!P2 FSETP.EQ.AND P0, PT, R35, RZ, PT ;  /* 0x000000ff2300a20b */ /* 0x020fe20003f02000 */
[----:B------:R-:W-:Y:S01]  /*5780*/  @!UPT UIADD3 URZ, UPT, UPT, URZ, URZ, URZ ;  /* 0x000000fffffff290 */ /* 0x000fe2000fffe0ff */
[----:B------:R-:W-:Y:S11]  /*5790*/  @!P2 BRA `(.L_x_86) ;  /* 0x000000000014a947 */ /* 0x000ff60003800000 */
[----:B------:R-:W-:Y:S02]  /*57a0*/  LOP3.LUT P2, RZ, R59, 0xff, RZ, 0xc0, !PT ;  /* 0x000000ff3bff7812 */ /* 0x000fe4000784c0ff */
[----:B------:R-:W-:Y:S04]  /*57b0*/  PLOP3.LUT P0, PT, PT, PT, UP0, 0x80, 0x8 ;  /* 0x000000000008781c */ /* 0x000fe80003f0f008 */
[----:B------:R-:W-:Y:S07]  /*57c0*/  PLOP3.LUT P0, PT, P0, PT, PT, 0x8, 0x80 ;  /* 0x000000000080781c */ /* 0x000fee000070e170 */
[----:B------:R-:W-:Y:S11]  /*57d0*/  @P2 FSETP.EQ.AND P0, PT, R35, RZ, PT ;  /* 0x000000ff2300220b */ /* 0x000ff60003f02000 */
[----:B------:R-:W-:Y:S02]  /*57e0*/  @!UPT UIADD3 URZ, UPT, UPT, URZ, URZ, URZ ;  /* 0x000000fffffff290 */ /* 0x000fe4000fffe0ff */
.L_x_86:
[----:B------:R-:W2:Y:S01]  /*57f0*/  SYNCS.PHASECHK.TRANS64.TRYWAIT P2, [UR17+0x130], R12 ;  /* 0x0001300cff0075a7 */ /* 0x000ea20008041111 */
[----:B------:R-:W-:Y:S04]  /*5800*/  ELECT P4, URZ, PT ;  /* 0x0000000000ff782f */ /* 0x000fe80003880000 */
[----:B------:R-:W-:Y:S11]  /*5810*/  PLOP3.LUT P4, PT, P0, P4, PT, 0xf2, 0x2f ;  /* 0x00000000002f781c */ /* 0x000ff60000789e72 */
[----:B------:R-:W-:Y:S02]  /*5820*/  @!UPT UIADD3 URZ, UPT, UPT, URZ, URZ, URZ ;  /* 0x000000fffffff290 */ /* 0x000fe4000fffe0ff */
[----:B------:R-:W-:Y:S05]  /*5830*/  @!P4 IADD3 R9, P0, PT, R36, 0x680, RZ ;  /* 0x000006802409c810 */ /* 0x000fea0007f1e0ff */
[----:B------:R-:W-:Y:S01]  /*5840*/  @!P4 IMAD.X R0, RZ, RZ, R37, P0 ;  /* 0x000000ffff00c224 */ /* 0x000fe200000e0625 */
[----:B--2---:R-:W-:Y:S07]  /*5850*/  @!P2 BRA `(.L_x_87) ;  /* 0x0000004800bca947 */ /* 0x004fee0003800000 */
.L_x_197:
[----:B------:R-:W-:Y:S01]  /*5860*/  @!P4 R2UR UR9, R9 ;  /* 0x000000000909c2ca */ /* 0x000fe200000e0000 */
[----:B------:R-:W-:Y:S01]  /*5870*/  VOTEU.ALL UP2, P4 ;  /* 0x0000000000ff7886 */ /* 0x000fe20002040000 */
[----:B------:R-:W-:Y:S01]  /*5880*/  @!P4 R2UR UR8, R0 ;  /* 0x000000000008c2ca */ /* 0x000fe200000e0000 */
[----:B------:R-:W-:Y:S01]  /*5890*/  VOTEU.ALL UP1, P4 ;  /* 0x0000000000ff7886 */ /* 0x000fe20002020000 */
[----:B------:R-:W-:Y:S01]  /*58a0*/  @!P4 IMAD.MOV.U32 R0, RZ, RZ, 0x1000 ;  /* 0x00001000ff00c424 */ /* 0x000fe200078e00ff */
[----:B------:R-:W-:Y:S01]  /*58b0*/  UMOV UR26, 0x0 ;  /* 0x00000000001a7882 */ /* 0x000fe20000000000 */
[----:B------:R-:W-:Y:S01]  /*58c0*/  UMOV UR27, 0x10000000 ;  /* 0x10000000001b7882 */ /* 0x000fe20000000000 */
[----:B------:R-:W-:Y:S01]  /*58d0*/  @!P4 IADD3 R9, P0, PT, R36, 0x680, RZ ;  /* 0x000006802409c810 */ /* 0x000fe20007f1e0ff */
[----:B------:R-:W-:Y:S05]  /*58e0*/  @!UP1 UMOV UR10, UR25 ;  /* 0x00000019000a9c82 */ /* 0x000fea0008000000 */
[----:B------:R-:W-:Y:S01]  /*58f0*/  IMAD.U32 R10, RZ, RZ, UR9 ;  /* 0x00000009ff0a7e24 */ /* 0x000fe2000f8e00ff */
[----:B------:R-:W-:Y:S01]  /*5900*/  @!UP1 UMOV UR9, UR21 ;  /* 0x0000001500099c82 */ /* 0x000fe20008000000 */
[----:B------:R-:W-:Y:S01]  /*5910*/  IMAD.U32 R11, RZ, RZ, UR8 ;  /* 0x00000008ff0b7e24 */ /* 0x000fe2000f8e00ff */
[----:B------:R-:W-:Y:S02]  /*5920*/  @!UP2 UIADD3 UR8, UPT, UPT, UR17, 0x200, URZ ;  /* 0x000002001108a890 */ /* 0x000fe4000fffe0ff */
[----:B------:R-:W-:Y:S02]  /*5930*/  @!P4 R2UR UR28, R10 ;  /* 0x000000000a1cc2ca */ /* 0x000fe400000e0000 */
[----:B------:R-:W-:Y:S11]  /*5940*/  @!P4 R2UR UR29, R11 ;  /* 0x000000000b1dc2ca */ /* 0x000ff600000e0000 */
[----:B------:R-:W-:Y:S02]  /*5950*/  @!UPT UIADD3 URZ, UPT, UPT, URZ, URZ, URZ ;  /* 0x000000fffffff290 */ /* 0x000fe4000fffe0ff */
[----:B------:R3:W-:Y:S01]  /*5960*/  @!UP1 UTMALDG.5D [UR8], [UR28], desc[UR26] ;  /* 0x00001a081c0095b4 */ /* 0x0007e20008021000 */
[----:B------:R4:W-:Y:S01]  /*5970*/  @!P4 SYNCS.ARRIVE.TRANS64.RED.A0TR RZ, [UR17+0x110], R0 ;  /* 0x00011000ffffc9a7 */ /* 0x0009e20008300411 */
[----:B------:R-:W-:Y:S01]  /*5980*/  SYNCS.ARRIVE.TRANS64.RED.A1T0 RZ, [UR24], RZ ;  /* 0x000000ffffff79a7 */ /* 0x000fe20008100418 */
[----:B----4-:R-:W-:Y:S01]  /*5990*/  @!P4 IMAD.X R0, RZ, RZ, R37, P0 ;  /* 0x000000ffff00c224 */ /* 0x010fe200000e0625 */
[----:B------:R-:W4:Y:S02]  /*59a0*/  SYNCS.PHASECHK.TRANS64.TRYWAIT P2, [UR17+0x138], R12 ;  /* 0x0001380cff0075a7 */ /* 0x000f240008041111 */
[----:B---34-:R-:W-:Y:S05]  /*59b0*/  @!P2 BRA `(.L_x_88) ;  /* 0x00000048007ca947 */ /* 0x018fea0003800000 */
.L_x_199:
[----:B------:R-:W-:Y:S01]  /*59c0*/  @!P4 R2UR UR9, R9 ;  /* 0x000000000909c2ca */ /* 0x000fe200000e0000 */
[----:B------:R-:W-:Y:S01]  /*59d0*/  VOTEU.ALL UP2, P4 ;  /* 0x0000000000ff7886 */ /* 0x000fe20002040000 */
[----:B------:R-:W-:Y:S01]  /*59e0*/  @!P4 R2UR UR8, R0 ;  /* 0x000000000008c2ca */ /* 0x000fe200000e0000 */
[----:B------:R-:W-:Y:S01]  /*59f0*/  VOTEU.ALL UP1, P4 ;  /* 0x0000000000ff7886 */ /* 0x000fe20002020000 */
[----:B------:R-:W-:Y:S01]  /*5a00*/  @!P4 IMAD.MOV.U32 R0, RZ, RZ, 0x1000 ;  /* 0x00001000ff00c424 */ /* 0x000fe200078e00ff */
[----:B------:R-:W-:Y:S01]  /*5a10*/  UMOV UR26, 0x0 ;  /* 0x00000000001a7882 */ /* 0x000fe20000000000 */
[----:B------:R-:W-:Y:S01]  /*5a20*/  @!UP2 UIADD3 UR10, UPT, UPT, UR25, 0x20, URZ ;  /* 0x00000020190aa890 */ /* 0x000fe2000fffe0ff */
[----:B------:R-:W-:Y:S01]  /*5a30*/  @!P4 IADD3 R19, P0, PT, R36, 0x680, RZ ;  /* 0x000006802413c810 */ /* 0x000fe20007f1e0ff */
[----:B------:R-:W-:Y:S04]  /*5a40*/  UMOV UR27, 0x10000000 ;  /* 0x10000000001b7882 */ /* 0x000fe80000000000 */
[----:B------:R-:W-:Y:S02]  /*5a50*/  @!P4 IMAD.X R16, RZ, RZ, R37, P0 ;  /* 0x000000ffff10c224 */ /* 0x000fe400000e0625 */
        /* <DEDUP_REMOVED lines=10> */
[----:B------:R-:W4:Y:S02]  /*5b00*/  SYNCS.PHASECHK.TRANS64.TRYWAIT P2, [UR17+0x140], R12 ;  /* 0x0001400cff0075a7 */ /* 0x000f240008041111 */
[----:B---34-:R-:W-:Y:S05]  /*5b10*/  @!P2 BRA `(.L_x_89) ;  /* 0x00000048003ca947 */ /* 0x018fea0003800000 */
.L_x_201:
[----:B------:R-:W3:Y:S01]  /*5b20*/  LDC.64 R14, c[0x0][0xc10] ;  /* 0x00030400ff0e7b82 */ /* 0x000ee20000000a00 */
[----:B------:R-:W-:Y:S01]  /*5b30*/  @!P4 R2UR UR9, R19 ;  /* 0x000000001309c2ca */ /* 0x000fe200000e0000 */
[----:B------:R-:W-:Y:S01]  /*5b40*/  VOTEU.ALL UP2, P4 ;  /* 0x0000000000ff7886 */ /* 0x000fe20002040000 */
[----:B------:R-:W-:Y:S01]  /*5b50*/  @!P4 R2UR UR8, R16 ;  /* 0x000000001008c2ca */ /* 0x000fe200000e0000 */
[----:B------:R-:W-:Y:S01]  /*5b60*/  VOTEU.ALL UP1, P4 ;  /* 0x0000000000ff7886 */ /* 0x000fe20002020000 */
[----:B------:R-:W-:Y:S03]  /*5b70*/  @!P4 IMAD.MOV.U32 R16, RZ, RZ, 0x1000 ;  /* 0x00001000ff10c424 */ /* 0x000fe600078e00ff */
[----:B------:R-:W4:Y:S01]  /*5b80*/  LDC.64 R10, c[0x0][0xc18] ;  /* 0x00030600ff0a7b82 */ /* 0x000f220000000a00 */
[----:B------:R-:W-:Y:S01]  /*5b90*/  @!UP2 UIADD3 UR10, UPT, UPT, UR25, 0x40, URZ ;  /* 0x00000040190aa890 */ /* 0x000fe2000fffe0ff */
[----:B------:R-:W-:Y:S01]  /*5ba0*/  UMOV UR26, 0x0 ;  /* 0x00000000001a7882 */ /* 0x000fe20000000000 */
[----:B------:R-:W-:Y:S05]  /*5bb0*/  UMOV UR27, 0x10000000 ;  /* 0x10000000001b7882 */ /* 0x000fea0000000000 */
[----:B------:R-:W5:Y:S01]  /*5bc0*/  @!P1 LDC R0, c[0x0][0xc20] ;  /* 0x00030800ff009b82 */ /* 0x000f620000000800 */
[----:B------:R-:W-:Y:S01]  /*5bd0*/  IMAD.U32 R38, RZ, RZ, UR9 ;  /* 0x00000009ff267e24 */ /* 0x000fe2000f8e00ff */
[----:B------:R-:W-:Y:S06]  /*5be0*/  @!UP1 UMOV UR9, UR19 ;  /* 0x0000001300099c82 */ /* 0x000fec0008000000 */
[----:B--2---:R-:W2:Y:S01]  /*5bf0*/  @!P1 LDC R3, c[0x0][0xc0c] ;  /* 0x00030300ff039b82 */ /* 0x004ea20000000800 */
[----:B------:R-:W-:Y:S01]  /*5c00*/  IMAD.U32 R39, RZ, RZ, UR8 ;  /* 0x00000008ff277e24 */ /* 0x000fe2000f8e00ff */
[----:B------:R-:W-:Y:S01]  /*5c10*/  @!UP2 UIADD3 UR8, UPT, UPT, UR17, 0x2200, URZ ;  /* 0x000022001108a890 */ /* 0x000fe2000fffe0ff */
[----:B------:R-:W-:Y:S03]  /*5c20*/  @!P4 R2UR UR28, R38 ;  /* 0x00000000261cc2ca */ /* 0x000fe600000e0000 */
[----:B------:R-:W-:Y:S11]  /*5c30*/  @!P4 R2UR UR29, R39 ;  /* 0x00000000271dc2ca */ /* 0x000ff600000e0000 */
[----:B------:R-:W-:Y:S02]  /*5c40*/  @!UPT UIADD3 URZ, UPT, UPT, URZ, URZ, URZ ;  /* 0x000000fffffff290 */ /* 0x000fe4000fffe0ff */
[----:B------:R1:W-:Y:S01]  /*5c50*/  @!UP1 UTMALDG.5D [UR8], [UR28], desc[UR26] ;  /* 0x00001a081c0095b4 */ /* 0x0003e20008021000 */
[----:B------:R1:W-:Y:S01]  /*5c60*/  @!P4 SYNCS.ARRIVE.TRANS64.RED.A0TR RZ, [UR17+0x120], R16 ;  /* 0x00012010ffffc9a7 */ /* 0x0003e20008300411 */
[----:B--2---:R-:W-:Y:S01]  /*5c70*/  @!P1 ISETP.NE.AND P2, PT, R3, 0x1, PT ;  /* 0x000000010300980c */ /* 0x004fe20003f45270 */
[C---:B---3--:R-:W-:Y:S01]  /*5c80*/  @!P1 IMAD.HI.U32 R14, R13.reuse, R14, RZ ;  /* 0x0000000e0d0e9227 */ /* 0x048fe200078e00ff */
[----:B----4-:R-:W-:Y:S03]  /*5c90*/  @!P1 ISETP.NE.AND P0, PT, R10, 0x1, PT ;  /* 0x000000010a00980c */ /* 0x010fe60003f05270 */
[C---:B------:R-:W-:Y:S01]  /*5ca0*/  @!P1 IMAD.HI.U32 R11, R8.reuse, R11, RZ ;  /* 0x0000000b080b9227 */ /* 0x040fe200078e00ff */
[----:B------:R-:W-:Y:S04]  /*5cb0*/  @!P1 SHF.R.U32.HI R14, RZ, R15, R14 ;  /* 0x0000000fff0e9219 */ /* 0x000fe8000001160e */
[----:B-----5:R-:W-:Y:S01]  /*5cc0*/  @!P1 SHF.R.U32.HI R9, RZ, R0, R11 ;  /* 0x00000000ff099219 */ /* 0x020fe2000001160b */
[----:B------:R-:W-:Y:S01]  /*5cd0*/  SYNCS.ARRIVE.TRANS64.RED.A1T0 RZ, [UR49], RZ ;  /* 0x000000ffffff79a7 */ /* 0x000fe20008100431 */
[----:B------:R-:W-:Y:S02]  /*5ce0*/  @!P1 SEL R14, R13, R14, !P2 ;  /* 0x0000000e0d0e9207 */ /* 0x000fe40005000000 */
[----:B------:R-:W-:Y:S02]  /*5cf0*/  @!P1 SEL R9, R8, R9, !P0 ;  /* 0x0000000908099207 */ /* 0x000fe40004000000 */
[----:B-1----:R-:W-:Y:S01]  /*5d00*/  @P3 SHF.R.U32.HI R16, RZ, 0x10, R29 ;  /* 0x00000010ff103819 */ /* 0x002fe2000001161d */
[----:B------:R-:W1:Y:S02]  /*5d10*/  SYNCS.PHASECHK.TRANS64.TRYWAIT P5, [UR17+0x148], R12 ;  /* 0x0001480cff0075a7 */ /* 0x000e6400080a1111 */
[----:B------:R-:W-:Y:S02]  /*5d20*/  @!P1 IMAD.IADD R0, R9, 0x1, -R14 ;  /* 0x0000000109009824 */ /* 0x000fe400078e0a0e */
[----:B------:R-:W-:Y:S01]  /*5d30*/  @!P1 IMAD.IADD R9, R14, 0x1, -R9 ;  /* 0x000000010e099824 */ /* 0x000fe200078e0a09 */
[----:B------:R-:W-:Y:S01]  /*5d40*/  @P3 R2UR UR48, R16 ;  /* 0x00000000103032ca */ /* 0x000fe200000e0000 */
[----:B------:R-:W-:Y:S02]  /*5d50*/  @!P1 IMAD R13, R0, R3, R13 ;  /* 0x00000003000d9224 */ /* 0x000fe400078e020d */
[----:B------:R-:W-:Y:S01]  /*5d60*/  @!P1 IMAD R8, R9, R10, R8 ;  /* 0x0000000a09089224 */ /* 0x000fe200078e0208 */
[----:B-1----:R-:W-:Y:S11]  /*5d70*/  @!P5 BRA `(.L_x_90) ;  /* 0x0000004400bcd947 */ /* 0x002ff60003800000 */
.L_x_203:
[----:B-1----:R-:W-:Y:S01]  /*5d80*/  @!P4 IADD3 R3, P0, PT, R36, 0x680, RZ ;  /* 0x000006802403c810 */ /* 0x002fe20007f1e0ff */
[----:B------:R-:W-:Y:S01]  /*5d90*/  VOTEU.ALL UP2, P4 ;  /* 0x0000000000ff7886 */ /* 0x000fe20002040000 */
[----:B------:R-:W-:Y:S01]  /*5da0*/  VOTEU.ALL UP1, P4 ;  /* 0x0000000000ff7886 */ /* 0x000fe20002020000 */
[----:B------:R-:W-:Y:S01]  /*5db0*/  UMOV UR28, 0x0 ;  /* 0x00000000001c7882 */ /* 0x000fe20000000000 */
[----:B------:R-:W-:Y:S01]  /*5dc0*/  @!P4 R2UR UR9, R3 ;  /* 0x000000000309c2ca */ /* 0x000fe200000e0000 */
[----:B------:R-:W-:Y:S01]  /*5dd0*/  @!P4 IMAD.X R0, RZ, RZ, R37, P0 ;  /* 0x000000ffff00c224 */ /* 0x000fe200000e0625 */
[----:B------:R-:W-:Y:S01]  /*5de0*/  @!UP2 UIADD3 UR10, UPT, UPT, UR25, 0x60, URZ ;  /* 0x00000060190aa890 */ /* 0x000fe2000fffe0ff */
[----:B------:R-:W-:Y:S01]  /*5df0*/  LOP3.LUT P0, RZ, R30, 0x1, RZ, 0xc0, !PT ;  /* 0x000000011eff7812 */ /* 0x000fe2000780c0ff */
[----:B------:R-:W-:Y:S01]  /*5e00*/  UMOV UR29, 0x10000000 ;  /* 0x10000000001d7882 */ /* 0x000fe20000000000 */
[----:B------:R-:W-:Y:S01]  /*5e10*/  LOP3.LUT R32, R32, 0x1, RZ, 0x3c, !PT ;  /* 0x0000000120207812 */ /* 0x000fe200078e3cff */
[----:B------:R-:W-:Y:S01]  /*5e20*/  IMAD.IADD R16, R8, 0x1, R58 ;  /* 0x0000000108107824 */ /* 0x000fe200078e023a */
[----:B------:R-:W-:Y:S01]  /*5e30*/  @!P4 R2UR UR8, R0 ;  /* 0x000000000008c2ca */ /* 0x000fe200000e0000 */
[----:B------:R-:W-:Y:S01]  /*5e40*/  IMAD.IADD R19, R13, 0x1, R64 ;  /* 0x000000010d137824 */ /* 0x000fe200078e0240 */
[----:B------:R-:W-:Y:S04]  /*5e50*/  LOP3.LUT R27, R27, 0x1, RZ, 0x3c, !PT ;  /* 0x000000011b1b7812 */ /* 0x000fe800078e3cff */
[----:B------:R-:W-:Y:S01]  /*5e60*/  IMAD.U32 R10, RZ, RZ, UR9 ;  /* 0x00000009ff0a7e24 */ /* 0x000fe2000f8e00ff */
[----:B------:R-:W-:Y:S04]  /*5e70*/  @!UP2 UIADD3 UR9, UPT, UPT, UR17, 0x128, URZ ;  /* 0x000001281109a890 */ /* 0x000fe8000fffe0ff */
[----:B------:R-:W-:Y:S02]  /*5e80*/  @!P4 R2UR UR26, R10 ;  /* 0x000000000a1ac2ca */ /* 0x000fe400000e0000 */
[----:B------:R-:W-:Y:S01]  /*5e90*/  IMAD.U32 R11, RZ, RZ, UR8 ;  /* 0x00000008ff0b7e24 */ /* 0x000fe2000f8e00ff */
[----:B------:R-:W-:Y:S04]  /*5ea0*/  @!UP2 UIADD3 UR8, UPT, UPT, UR17, 0x3200, URZ ;  /* 0x000032001108a890 */ /* 0x000fe8000fffe0ff */
[----:B------:R-:W-:Y:S11]  /*5eb0*/  @!P4 R2UR UR27, R11 ;  /* 0x000000000b1bc2ca */ /* 0x000ff600000e0000 */
[----:B------:R-:W-:Y:S02]  /*5ec0*/  @!UPT UIADD3 URZ, UPT, UPT, URZ, URZ, URZ ;  /* 0x000000fffffff290 */ /* 0x000fe4000fffe0ff */
[----:B------:R2:W-:Y:S01]  /*5ed0*/  @!UP1 UTMALDG.5D [UR8], [UR26], desc[UR28] ;  /* 0x00001c081a0095b4 */ /* 0x0005e20008021000 */
[----:B------:R2:W-:Y:S01]  /*5ee0*/  @!P4 SYNCS.ARRIVE.TRANS64.RED.A0TR RZ, [UR17+0x128], R25 ;  /* 0x00012819ffffc9a7 */ /* 0x0005e20008300411 */
[----:B------:R-:W-:Y:S01]  /*5ef0*/  UPLOP3.LUT UP1, UPT, UPT, UPT, UPT, 0x80, 0x8 ;  /* 0x000000000008789c */ /* 0x000fe20003f2f070 */
[----:B------:R-:W-:Y:S01]  /*5f00*/  SYNCS.ARRIVE.TRANS64.RED.A1T0 RZ, [UR22], RZ ;  /* 0x000000ffffff79a7 */ /* 0x000fe20008100416 */
[----:B------:R-:W-:Y:S09]  /*5f10*/  @P0 BRA `(.L_x_91) ;  /* 0xffffffec00700947 */ /* 0x000ff2000383ffff */
[----:B------:R-:W-:-:S04]  /*5f20*/  SHF.L.U32 R3, R32, 0x1f, RZ ;  /* 0x0000001f20037819 */ /* 0x000fc800000006ff */
[----:B------:R-:W1:Y:S02]  /*5f30*/  SYNCS.PHASECHK.TRANS64.TRYWAIT P0, [UR17+0x130], R3 ;  /* 0x00013003ff0075a7 */ /* 0x000e640008001111 */
[----:B-1----:R-:W-:Y:S05]  /*5f40*/  @!P0 BRA `(.L_x_92) ;  /* 0x0000004400608947 */ /* 0x002fea0003800000 */
.L_x_205:
[----:B------:R-:W3:Y:S02]  /*5f50*/  SYNCS.PHASECHK.TRANS64.TRYWAIT P0, [UR17+0x138], R3 ;  /* 0x00013803ff0075a7 */ /* 0x000ee40008001111 */
[----:B---3--:R-:W-:Y:S05]  /*5f60*/  @!P0 BRA `(.L_x_93) ;  /* 0x0000004400708947 */ /* 0x008fea0003800000 */
.L_x_207:
[----:B------:R-:W3:Y:S02]  /*5f70*/  SYNCS.PHASECHK.TRANS64.TRYWAIT P0, [UR17+0x140], R3 ;  /* 0x00014003ff0075a7 */ /* 0x000ee40008001111 */
[----:B---3--:R-:W-:Y:S05]  /*5f80*/  @!P0 BRA `(.L_x_94) ;  /* 0x0000004400808947 */ /* 0x008fea0003800000 */
.L_x_209:
[----:B-1----:R-:W-:-:S07]  /*5f90*/  MOV R0, UR17 ;  /* 0x0000001100007c02 */ /* 0x002fce0008000f00 */
.L_x_95:
[----:B-1----:R-:W-:-:S04]  /*5fa0*/  SHF.L.U32 R3, R32, 0x1f, RZ ;  /* 0x0000001f20037819 */ /* 0x002fc800000006ff */
[----:B------:R1:W3:Y:S03]  /*5fb0*/  SYNCS.PHASECHK.TRANS64.TRYWAIT P0, [R0+URZ+0x148], R3 ;  /* 0x00014803000075a7 */ /* 0x0002e600080011ff */
[----:B---3--:R-:W-:Y:S05]  /*5fc0*/  @!P0 NANOSLEEP.SYNCS 0x989680 ;  /* 0x009896800000895d */ /* 0x008fea0003900000 */
[----:B------:R-:W3:Y:S02]  /*5fd0*/  @!P0 SYNCS.PHASECHK.TRANS64 P0, [R0+URZ+0x148], R3 ;  /* 0x00014803000085a7 */ /* 0x000ee400080010ff */
[----:B--23--:R-:W-:Y:S05]  /*5fe0*/  @P0 EXIT ;  /* 0x000000000000094d */ /* 0x00cfea0003800000 */
[----:B------:R-:W-:Y:S05]  /*5ff0*/  BRA `(.L_x_95) ;  /* 0xfffffffc00e87947 */ /* 0x000fea000383ffff */
.L_x_80:
[----:B------:R-:W-:-:S06]  /*6000*/  UISETP.GE.AND UP1, UPT, UR4, 0x4, UPT ;  /* 0x000000040400788c */ /* 0x000fcc000bf26270 */
[----:B------:R-:W-:-:S13]  /*6010*/  PLOP3.LUT P0, PT, PT, PT, UP1, 0x80, 0x8 ;  /* 0x000000000008781c */ /* 0x000fda0003f0f018 */
[----:B-1----:R-:W-:Y:S05]  /*6020*/  @!P0 EXIT ;  /* 0x000000000000894d */ /* 0x002fea0003800000 */
[----:B------:R-:W-:Y:S01]  /*6030*/  BAR.SYNC.DEFER_BLOCKING 0x6, 0xa0 ;  /* 0x0182800000007b1d */ /* 0x000fe20000010000 */
[C---:B------:R-:W-:Y:S01]  /*6040*/  IMAD.SHL.U32 R2, R74.reuse, 0x20, RZ ;  /* 0x000000204a027824 */ /* 0x040fe200078e00ff */
[----:B------:R-:W-:Y:S01]  /*6050*/  SHF.R.U32.HI R7, RZ, 0x1, R74 ;  /* 0x00000001ff077819 */ /* 0x000fe2000001164a */
[C---:B------:R-:W-:Y:S01]  /*6060*/  IMAD.SHL.U32 R0, R74.reuse, 0x4, RZ ;  /* 0x000000044a007824 */ /* 0x040fe200078e00ff */
[C---:B------:R-:W-:Y:S01]  /*6070*/  LOP3.LUT P0, RZ, R74.reuse, 0x4, RZ, 0xc0, !PT ;  /* 0x000000044aff7812 */ /* 0x040fe2000780c0ff */
[----:B------:R-:W-:Y:S01]  /*6080*/  IMAD.SHL.U32 R73, R74, 0x10, RZ ;  /* 0x000000104a497824 */ /* 0x000fe200078e00ff */
[----:B------:R-:W-:Y:S01]  /*6090*/  UMOV UR51, 0x400 ;  /* 0x0000040000337882 */ /* 0x000fe20000000000 */
[----:B------:R-:W-:Y:S01]  /*60a0*/  LOP3.LUT R5, R2, 0xc0, RZ, 0xc0, !PT ;  /* 0x000000c002057812 */ /* 0x000fe200078ec0ff */
[----:B------:R-:W-:Y:S01]  /*60b0*/  ULEA UR51, UR49, UR51, 0x18 ;  /* 0x0000003331337291 */ /* 0x000fe2000f8ec0ff */
[----:B------:R-:W1:Y:S01]  /*60c0*/  LDC R69, c[0x0][0x370] ;  /* 0x0000dc00ff457b82 */ /* 0x000e620000000800 */
[----:B------:R-:W-:Y:S01]  /*60d0*/  LOP3.LUT R73, R73, 0x600, RZ, 0xc0, !PT ;  /* 0x0000060049497812 */ /* 0x000fe200078ec0ff */
[----:B------:R-:W-:Y:S01]  /*60e0*/  IMAD.U32 R32, R74, 0x10000, RZ ;  /* 0x000100004a207824 */ /* 0x000fe200078e00ff */
[----:B------:R-:W-:Y:S01]  /*60f0*/  LOP3.LUT R0, R5, 0x18, R0, 0xf8, !PT ;  /* 0x0000001805007812 */ /* 0x000fe200078ef800 */
[----:B------:R-:W-:Y:S01]  /*6100*/  UIADD3 UR4, UPT, UPT, UR51, 0x200, URZ ;  /* 0x0000020033047890 */ /* 0x000fe2000fffe0ff */
[--C-:B------:R-:W-:Y:S01]  /*6110*/  LOP3.LUT R73, R73, 0x20, R2.reuse, 0xf8, !PT ;  /* 0x0000002049497812 */ /* 0x100fe200078ef802 */
[----:B------:R-:W-:Y:S01]  /*6120*/  IMAD.MOV.U32 R78, RZ, RZ, 0x20 ;  /* 0x00000020ff4e7424 */ /* 0x000fe200078e00ff */
[----:B------:R-:W-:Y:S01]  /*6130*/  LOP3.LUT R0, R0, 0x8, R7, 0x78, !PT ;  /* 0x0000000800007812 */ /* 0x000fe200078e7807 */
[----:B------:R-:W2:Y:S01]  /*6140*/  LDC R28, c[0x0][0xc0c] ;  /* 0x00030300ff1c7b82 */ /* 0x000ea20000000800 */
[----:B------:R-:W-:Y:S01]  /*6150*/  LOP3.LUT R73, R73, 0x100, R2, 0xf8, !PT ;  /* 0x0000010049497812 */ /* 0x000fe200078ef802 */
[----:B------:R-:W-:Y:S01]  /*6160*/  IMAD.MOV.U32 R72, RZ, RZ, 0x1 ;  /* 0x00000001ff487424 */ /* 0x000fe200078e00ff */
[----:B------:R-:W-:Y:S01]  /*6170*/  SHF.R.S32.HI R2, RZ, 0x1f, R3 ;  /* 0x0000001fff027819 */ /* 0x000fe20000011403 */
[----:B------:R-:W-:Y:S01]  /*6180*/  IMAD.MOV.U32 R30, RZ, RZ, RZ ;  /* 0x000000ffff1e7224 */ /* 0x000fe200078e00ff */
[----:B------:R-:W-:-:S02]  /*6190*/  LOP3.LUT R73, R73, R0, RZ, 0xfc, !PT ;  /* 0x0000000049497212 */ /* 0x000fc400078efcff */
[----:B------:R-:W-:Y:S01]  /*61a0*/  CS2R R70, SRZ ;  /* 0x0000000000467805 */ /* 0x000fe2000001ff00 */
[----:B------:R-:W3:Y:S01]  /*61b0*/  LDS R4, [UR51+0x1b0] ;  /* 0x0001b033ff047984 */ /* 0x000ee20008000800 */
[----:B------:R-:W4:Y:S01]  /*61c0*/  LDC R67, c[0x0][0xc20] ;  /* 0x00030800ff437b82 */ /* 0x000f220000000800 */
[----:B------:R-:W-:Y:S01]  /*61d0*/  LEA.HI R77, R2, R3, RZ, 0x7 ;  /* 0x00000003024d7211 */ /* 0x000fe200078f38ff */
[----:B------:R-:W-:Y:S01]  /*61e0*/  IMAD.U32 R76, RZ, RZ, UR4 ;  /* 0x00000004ff4c7e24 */ /* 0x000fe2000f8e00ff */
[----:B------:R-:W-:Y:S01]  /*61f0*/  LOP3.LUT R74, R74, 0x60, RZ, 0xc0, !PT ;  /* 0x000000604a4a7812 */ /* 0x000fe200078ec0ff */
[----:B------:R-:W1:Y:S01]  /*6200*/  LDCU.64 UR56, c[0x0][0x348] ;  /* 0x00006900ff3877ac */ /* 0x000e620008000a00 */
[----:B------:R-:W-:Y:S02]  /*6210*/  LOP3.LUT R32, R32, 0x600000, RZ, 0xc0, !PT ;  /* 0x0060000020207812 */ /* 0x000fe400078ec0ff */
[----:B------:R-:W-:Y:S01]  /*6220*/  SEL R78, R78, 0xffffffe0, !P0 ;  /* 0xffffffe04e4e7807 */ /* 0x000fe20004000000 */
[----:B------:R-:W1:Y:S01]  /*6230*/  LDC R27, c[0x0][0xc30] ;  /* 0x00030c00ff1b7b82 */ /* 0x000e620000000800 */
[----:B------:R-:W-:Y:S01]  /*6240*/  SHF.R.S32.HI R77, RZ, 0x7, R77 ;  /* 0x00000007ff4d7819 */ /* 0x000fe2000001144d */
[----:B------:R-:W1:Y:S01]  /*6250*/  LDCU.64 UR36, c[0x0][0x988] ;  /* 0x00013100ff2477ac */ /* 0x000e620008000a00 */
[----:B------:R-:W1:Y:S05]  /*6260*/  LDCU.64 UR38, c[0x0][0x990] ;  /* 0x00013200ff2677ac */ /* 0x000e6a0008000a00 */
[----:B------:R-:W1:Y:S01]  /*6270*/  LDC R66, c[0x0][0x388] ;  /* 0x0000e200ff427b82 */ /* 0x000e620000000800 */
[----:B------:R-:W-:Y:S01]  /*6280*/  UMOV UR54, URZ ;  /* 0x000000ff00367c82 */ /* 0x000fe20008000000 */
[----:B------:R-:W-:-:S06]  /*6290*/  UMOV UR55, URZ ;  /* 0x000000ff00377c82 */ /* 0x000fcc0008000000 */
[----:B------:R-:W1:Y:S08]  /*62a0*/  LDC R65, c[0x0][0x38c] ;  /* 0x0000e300ff417b82 */ /* 0x000e700000000800 */
[----:B------:R-:W1:Y:S01]  /*62b0*/  LDC.64 R56, c[0x0][0xc10] ;  /* 0x00030400ff387b82 */ /* 0x000e620000000a00 */
[C---:B---3--:R-:W-:Y:S01]  /*62c0*/  VIADD R5, R4.reuse, 0x80 ;  /* 0x0000008004057836 */ /* 0x048fe20000000000 */
[----:B------:R-:W-:-:S06]  /*62d0*/  LOP3.LUT R4, R4, 0xffff, RZ, 0xc0, !PT ;  /* 0x0000ffff04047812 */ /* 0x000fcc00078ec0ff */
[----:B------:R-:W3:Y:S01]  /*62e0*/  LDC.64 R24, c[0x0][0xc18] ;  /* 0x00030600ff187b82 */ /* 0x000ee20000000a00 */
[----:B------:R-:W-:-:S05]  /*62f0*/  LOP3.LUT R5, R5, 0xffff, RZ, 0xc0, !PT ;  /* 0x0000ffff05057812 */ /* 0x000fca00078ec0ff */
[----:B------:R1:W-:Y:S02]  /*6300*/  STL.64 [R1], R4 ;  /* 0x0000000401007387 */ /* 0x0003e40000100a00 */
[----:B------:R-:W1:Y:S08]  /*6310*/  LDC.64 R22, c[0x0][0xc28] ;  /* 0x00030a00ff167b82 */ /* 0x000e700000000a00 */
[----:B------:R-:W1:Y:S08]  /*6320*/  LDC.64 R54, c[0x0][0x9b0] ;  /* 0x00026c00ff367b82 */ /* 0x000e700000000a00 */
[----:B------:R-:W1:Y:S08]  /*6330*/  LDC.64 R52, c[0x0][0x9a8] ;  /* 0x00026a00ff347b82 */ /* 0x000e700000000a00 */
[----:B--2-4-:R-:W1:Y:S02]  /*6340*/  LDC R68, c[0x0][0x374] ;  /* 0x0000dd00ff447b82 */ /* 0x014e640000000800 */
.L_x_139:
[----:B--2---:R-:W-:Y:S04]  /*6350*/  SHF.L.U32 R3, R70, 0x1f, RZ ;  /* 0x0000001f46037819 */ /* 0x004fe800000006ff */
[----:B------:R-:W2:Y:S02]  /*6360*/  SYNCS.PHASECHK.TRANS64.TRYWAIT P0, [UR51+0x160], R3 ;  /* 0x00016003ff0075a7 */ /* 0x000ea40008001133 */
[----:B-12---:R-:W-:Y:S05]  /*6370*/  @!P0 BRA `(.L_x_96) ;  /* 0x00000040009c8947 */ /* 0x006fea0003800000 */
.L_x_211:
[----:B------:R-:W4:Y:S01]  /*6380*/  LDS.128 R60, [UR51+0x1a0] ;  /* 0x0001a033ff3c7984 */ /* 0x000f220008000c00 */
[----:B------:R-:W-:Y:S01]  /*6390*/  UIADD3 UR4, UPT, UPT, UR51, 0x168, URZ ;  /* 0x0000016833047890 */ /* 0x000fe2000fffe0ff */
[----:B--2---:R-:W-:Y:S01]  /*63a0*/  IMAD R0, R30, 0x4, R1 ;  /* 0x000000041e007824 */ /* 0x004fe200078e0201 */
[-C--:B------:R-:W-:Y:S02]  /*63b0*/  IABS R8, R77.reuse ;  /* 0x0000004d00087213 */ /* 0x080fe40000000000 */
[----:B------:R-:W-:Y:S01]  /*63c0*/  UPRMT UR4, URZ, 0x654, UR4 ;  /* 0x00000654ff047896 */ /* 0x000fe20008000004 */
[----:B-1----:R-:W-:Y:S01]  /*63d0*/  IABS R4, R66 ;  /* 0x0000004200047213 */ /* 0x002fe20000000000 */
[----:B------:R-:W1:Y:S01]  /*63e0*/  I2F.RP R5, R8 ;  /* 0x0000000800057306 */ /* 0x000e620000209400 */
[----:B------:R-:W-:Y:S01]  /*63f0*/  @!PT LDS RZ, [RZ] ;  /* 0x00000000fffff984 */ /* 0x000fe20000000800 */
[----:B------:R-:W-:Y:S01]  /*6400*/  @!PT LDS RZ, [RZ] ;  /* 0x00000000fffff984 */ /* 0x000fe20000000800 */
[----:B------:R-:W-:Y:S01]  /*6410*/  @!PT LDS RZ, [RZ] ;  /* 0x00000000fffff984 */ /* 0x000fe20000000800 */
[----:B------:R-:W-:Y:S01]  /*6420*/  @!PT LDS RZ, [RZ] ;  /* 0x00000000fffff984 */ /* 0x000fe20000000800 */
[----:B------:R2:W-:Y:S06]  /*6430*/  MEMBAR.ALL.CTA ;  /* 0x0000000000007992 */ /* 0x0005ec0000008000 */
[----:B--2---:R-:W2:Y:S02]  /*6440*/  FENCE.VIEW.ASYNC.S ;  /* 0x00000000000073c6 */ /* 0x004ea40000000000 */
[----:B--2---:R-:W-:Y:S06]  /*6450*/  SYNCS.ARRIVE.TRANS64.RED.A1T0 RZ, [UR4], RZ ;  /* 0x000000ffffff79a7 */ /* 0x004fec0008100404 */
[----:B------:R2:W5:Y:S01]  /*6460*/  LDL R17, [R0] ;  /* 0x0000000000117983 */ /* 0x0005620000100800 */
[----:B----4-:R-:W-:Y:S01]  /*6470*/  LOP3.LUT P3, RZ, R62, 0x1, RZ, 0xc0, !PT ;  /* 0x000000013eff7812 */ /* 0x010fe2000786c0ff */
[----:B-1----:R-:W1:Y:S10]  /*6480*/  MUFU.RCP R2, R5 ;  /* 0x0000000500027308 */ /* 0x002e740000001000 */
[----:B------:R-:W4:Y:S02]  /*6490*/  I2F.RP R5, R4 ;  /* 0x0000000400057306 */ /* 0x000f240000209400 */
[----:B------:R-:W-:Y:S02]  /*64a0*/  @P3 MOV R31, R60 ;  /* 0x0000003c001f3202 */ /* 0x000fe40000000f00 */
[----:B------:R-:W-:Y:S01]  /*64b0*/  @P3 LOP3.LUT R29, R61, 0xffff, RZ, 0xc0, !PT ;  /* 0x0000ffff3d1d3812 */ /* 0x000fe200078ec0ff */
[----:B-1----:R-:W-:Y:S01]  /*64c0*/  VIADD R10, R2, 0xffffffe ;  /* 0x0ffffffe020a7836 */ /* 0x002fe20000000000 */
[----:B------:R-:W-:Y:S04]  /*64d0*/  IABS R2, R77 ;  /* 0x0000004d00027213 */ /* 0x000fe80000000000 */
[----:B------:R-:W1:Y:S01]  /*64e0*/  F2I.FTZ.U32.TRUNC.NTZ R11, R10 ;  /* 0x0000000a000b7305 */ /* 0x000e62000021f000 */
[----:B------:R-:W-:Y:S09]  /*64f0*/  IADD3 R2, PT, PT, RZ, -R2, RZ ;  /* 0x80000002ff027210 */ /* 0x000ff20007ffe0ff */
[----:B----4-:R-:W4:Y:S01]  /*6500*/  MUFU.RCP R5, R5 ;  /* 0x0000000500057308 */ /* 0x010f220000001000 */
[--C-:B-1----:R-:W-:Y:S02]  /*6510*/  IMAD.MOV R3, RZ, RZ, -R11.reuse ;  /* 0x000000ffff037224 */ /* 0x102fe400078e0a0b */
[----:B------:R-:W-:Y:S02]  /*6520*/  IMAD.MOV.U32 R10, RZ, RZ, RZ ;  /* 0x000000ffff0a7224 */ /* 0x000fe400078e00ff */
[----:B------:R-:W-:Y:S01]  /*6530*/  IMAD R6, R3, R8, RZ ;  /* 0x0000000803067224 */ /* 0x000fe200078e02ff */
[----:B------:R-:W-:Y:S03]  /*6540*/  IABS R3, R16 ;  /* 0x0000001000037213 */ /* 0x000fe60000000000 */
[----:B------:R-:W-:Y:S04]  /*6550*/  IMAD.HI.U32 R6, R11, R6, R10 ;  /* 0x000000060b067227 */ /* 0x000fe800078e000a */
[----:B----4-:R-:W-:Y:S02]  /*6560*/  VIADD R9, R5, 0xffffffe ;  /* 0x0ffffffe05097836 */ /* 0x010fe40000000000 */
[----:B------:R-:W-:Y:S04]  /*6570*/  IMAD.HI.U32 R11, R6, R3, RZ ;  /* 0x00000003060b7227 */ /* 0x000fe800078e00ff */
[----:B------:R-:W-:Y:S01]  /*6580*/  IMAD R3, R11, R2, R3 ;  /* 0x000000020b037224 */ /* 0x000fe200078e0203 */
[----:B------:R-:W1:Y:S01]  /*6590*/  F2I.FTZ.U32.TRUNC.NTZ R9, R9 ;  /* 0x0000000900097305 */ /* 0x000e62000021f000 */
[----:B------:R-:W-:Y:S03]  /*65a0*/  LOP3.LUT R2, R16, R77, RZ, 0x3c, !PT ;  /* 0x0000004d10027212 */ /* 0x000fe600078e3cff */
[----:B------:R-:W-:Y:S02]  /*65b0*/  ISETP.GT.U32.AND P0, PT, R8, R3, PT ;  /* 0x000000030800720c */ /* 0x000fe40003f04070 */
[----:B------:R-:W-:Y:S01]  /*65c0*/  ISETP.GE.AND P1, PT, R2, RZ, PT ;  /* 0x000000ff0200720c */ /* 0x000fe20003f26270 */
[--C-:B-1----:R-:W-:Y:S10]  /*65d0*/  IMAD.MOV R2, RZ, RZ, -R9.reuse ;  /* 0x000000ffff027224 */ /* 0x102ff400078e0a09 */
[----:B------:R-:W-:Y:S02]  /*65e0*/  @!P0 IMAD.IADD R3, R3, 0x1, -R8 ;  /* 0x0000000103038824 */ /* 0x000fe400078e0a08 */
[----:B------:R-:W-:Y:S01]  /*65f0*/  @!P0 VIADD R11, R11, 0x1 ;  /* 0x000000010b0b8836 */ /* 0x000fe20000000000 */
[----:B------:R-:W-:Y:S01]  /*6600*/  ISETP.NE.AND P0, PT, R77, RZ, PT ;  /* 0x000000ff4d00720c */ /* 0x000fe20003f05270 */
[----:B------:R-:W-:Y:S01]  /*6610*/  IMAD R5, R2, R4, RZ ;  /* 0x0000000402057224 */ /* 0x000fe200078e02ff */
[----:B------:R-:W-:Y:S01]  /*6620*/  ISETP.GE.U32.AND P2, PT, R3, R8, PT ;  /* 0x000000080300720c */ /* 0x000fe20003f46070 */
[----:B------:R-:W-:Y:S01]  /*6630*/  IMAD.MOV.U32 R8, RZ, RZ, RZ ;  /* 0x000000ffff087224 */ /* 0x000fe200078e00ff */
[----:B------:R-:W-:Y:S03]  /*6640*/  IABS R2, R65 ;  /* 0x0000004100027213 */ /* 0x000fe60000000000 */
[----:B------:R-:W-:Y:S01]  /*6650*/  IMAD.HI.U32 R5, R9, R5, R8 ;  /* 0x0000000509057227 */ /* 0x000fe200078e0008 */
[----:B------:R-:W1:Y:S07]  /*6660*/  I2F.RP R3, R2 ;  /* 0x0000000200037306 */ /* 0x000e6e0000209400 */
[----:B------:R-:W-:Y:S05]  /*6670*/  @P2 IADD3 R11, PT, PT, R11, 0x1, RZ ;  /* 0x000000010b0b2810 */ /* 0x000fea0007ffe0ff */
[----:B------:R-:W-:Y:S01]  /*6680*/  @!P1 IMAD.MOV R11, RZ, RZ, -R11 ;  /* 0x000000ffff0b9224 */ /* 0x000fe200078e0a0b */
[----:B------:R-:W-:Y:S01]  /*6690*/  @!P0 LOP3.LUT R11, RZ, R77, RZ, 0x33, !PT ;  /* 0x0000004dff0b8212 */ /* 0x000fe200078e33ff */
[----:B-1----:R-:W1:Y:S03]  /*66a0*/  MUFU.RCP R3, R3 ;  /* 0x0000000300037308 */ /* 0x002e660000001000 */
[----:B------:R-:W-:Y:S05]  /*66b0*/  IABS R6, R11 ;  /* 0x0000000b00067213 */ /* 0x000fea0000000000 */
[----:B------:R-:W-:Y:S05]  /*66c0*/  IMAD.HI.U32 R10, R5, R6, RZ ;  /* 0x00000006050a7227 */ /* 0x000fea00078e00ff */
[----:B------:R-:W-:Y:S05]  /*66d0*/  IADD3 R5, PT, PT, -R10, RZ, RZ ;  /* 0x000000ff0a057210 */ /* 0x000fea0007ffe1ff */
[C---:B------:R-:W-:Y:S02]  /*66e0*/  IMAD R6, R4.reuse, R5, R6 ;  /* 0x0000000504067224 */ /* 0x040fe400078e0206 */
[----:B-1----:R-:W-:Y:S03]  /*66f0*/  VIADD R7, R3, 0xffffffe ;  /* 0x0ffffffe03077836 */ /* 0x002fe60000000000 */
[----:B------:R-:W-:Y:S03]  /*6700*/  ISETP.GT.U32.AND P0, PT, R4, R6, PT ;  /* 0x000000060400720c */ /* 0x000fe60003f04070 */
[----:B------:R-:W1:Y:S10]  /*6710*/  F2I.FTZ.U32.TRUNC.NTZ R7, R7 ;  /* 0x0000000700077305 */ /* 0x000e74000021f000 */
[----:B------:R-:W-:Y:S02]  /*6720*/  @!P0 IMAD.IADD R6, R6, 0x1, -R4 ;  /* 0x0000000106068824 */ /* 0x000fe400078e0a04 */
[----:B------:R-:W-:Y:S01]  /*6730*/  @!P0 VIADD R10, R10, 0x1 ;  /* 0x000000010a0a8836 */ /* 0x000fe20000000000 */
[----:B------:R-:W-:Y:S02]  /*6740*/  ISETP.NE.AND P0, PT, R66, RZ, PT ;  /* 0x000000ff4200720c */ /* 0x000fe40003f05270 */
[----:B------:R-:W-:Y:S01]  /*6750*/  ISETP.GE.U32.AND P2, PT, R6, R4, PT ;  /* 0x000000040600720c */ /* 0x000fe20003f46070 */
[--C-:B-1----:R-:W-:Y:S01]  /*6760*/  IMAD.MOV R3, RZ, RZ, -R7.reuse ;  /* 0x000000ffff037224 */ /* 0x102fe200078e0a07 */
[----:B------:R-:W-:Y:S01]  /*6770*/  LOP3.LUT R4, R11, R66, RZ, 0x3c, !PT ;  /* 0x000000420b047212 */ /* 0x000fe200078e3cff */
[----:B------:R-:W-:Y:S03]  /*6780*/  IMAD.MOV.U32 R6, RZ, RZ, RZ ;  /* 0x000000ffff067224 */ /* 0x000fe600078e00ff */
[----:B------:R-:W-:Y:S01]  /*6790*/  ISETP.GE.AND P1, PT, R4, RZ, PT ;  /* 0x000000ff0400720c */ /* 0x000fe20003f26270 */
[----:B------:R-:W-:Y:S04]  /*67a0*/  IMAD R4, R3, R2, RZ ;  /* 0x0000000203047224 */ /* 0x000fe800078e02ff */
[----:B------:R-:W-:Y:S03]  /*67b0*/  IMAD.HI.U32 R7, R7, R4, R6 ;  /* 0x0000000407077227 */ /* 0x000fe600078e0006 */
[----:B------:R-:W-:Y:S05]  /*67c0*/  @P2 IADD3 R10, PT, PT, R10, 0x1, RZ ;  /* 0x000000010a0a2810 */ /* 0x000fea0007ffe0ff */
[----:B------:R-:W-:Y:S01]  /*67d0*/  @!P1 IMAD.MOV R10, RZ, RZ, -R10 ;  /* 0x000000ffff0a9224 */ /* 0x000fe200078e0a0a */
[----:B------:R-:W-:Y:S02]  /*67e0*/  @!P0 LOP3.LUT R10, RZ, R66, RZ, 0x33, !PT ;  /* 0x00000042ff0a8212 */ /* 0x000fe400078e33ff */
[----:B------:R-:W-:Y:S02]  /*67f0*/  ISETP.GE.AND P0, PT, R26, 0x1, PT ;  /* 0x000000011a00780c */ /* 0x000fe40003f06270 */
[----:B------:R-:W-:Y:S02]  /*6800*/  IABS R3, R10 ;  /* 0x0000000a00037213 */ /* 0x000fe40000000000 */
[----:B------:R-:W-:Y:S03]  /*6810*/  LOP3.LUT R13, R10, R65, RZ, 0x3c, !PT ;  /* 0x000000410a0d7212 */ /* 0x000fe600078e3cff */
[----:B------:R-:W-:Y:S05]  /*6820*/  IMAD.HI.U32 R12, R7, R3, RZ ;  /* 0x00000003070c7227 */ /* 0x000fea00078e00ff */
[----:B------:R-:W-:Y:S05]  /*6830*/  IADD3 R4, PT, PT, -R12, RZ, RZ ;  /* 0x000000ff0c047210 */ /* 0x000fea0007ffe1ff */
[C---:B------:R-:W-:Y:S05]  /*6840*/  IMAD R3, R2.reuse, R4, R3 ;  /* 0x0000000402037224 */ /* 0x040fea00078e0203 */
[----:B------:R-:W-:Y:S11]  /*6850*/  ISETP.GT.U32.AND P4, PT, R2, R3, PT ;  /* 0x000000030200720c */ /* 0x000ff60003f84070 */
[----:B------:R-:W-:Y:S02]  /*6860*/  @!UPT UIADD3 URZ, UPT, UPT, URZ, URZ, URZ ;  /* 0x000000fffffff290 */ /* 0x000fe4000fffe0ff */
[----:B------:R-:W-:Y:S05]  /*6870*/  @!P4 IMAD.IADD R3, R3, 0x1, -R2 ;  /* 0x000000010303c824 */ /* 0x000fea00078e0a02 */
[----:B------:R-:W-:Y:S01]  /*6880*/  ISETP.GE.U32.AND P2, PT, R3, R2, PT ;  /* 0x000000020300720c */ /* 0x000fe20003f46070 */
[----:B------:R-:W-:Y:S01]  /*6890*/  @!UPT UIADD3 URZ, UPT, UPT, URZ, URZ, URZ ;  /* 0x000000fffffff290 */ /* 0x000fe2000fffe0ff */
[----:B--2---:R-:W-:Y:S11]  /*68a0*/  @!P0 BRA `(.L_x_97) ;  /* 0x0000000000a48947 */ /* 0x004ff60003800000 */
[----:B---3--:R-:W-:Y:S01]  /*68b0*/  IMAD.HI.U32 R18, R68, R25, RZ ;  /* 0x0000001944127227 */ /* 0x008fe200078e00ff */
        /* <DEDUP_REMOVED lines=9> */
[----:B------:R-:W-:Y:S03]  /*6950*/  SEL R7, R69, R14, !P5 ;  /* 0x0000000e45077207 */ /* 0x000fe60006800000 */
[-C--:B------:R-:W-:Y:S01]  /*6960*/  IMAD.HI.U32 R14, R3, R22.reuse, RZ ;  /* 0x00000016030e7227 */ /* 0x080fe200078e00ff */
[----:B------:R-:W-:Y:S03]  /*6970*/  SHF.R.U32.HI R20, RZ, R57, R20 ;  /* 0x00000039ff147219 */ /* 0x000fe60000011614 */
[----:B------:R-:W-:Y:S01]  /*6980*/  IMAD.HI.U32 R18, R7, R22, RZ ;  /* 0x0000001607127227 */ /* 0x000fe200078e00ff */
[----:B------:R-:W-:Y:S02]  /*6990*/  @P1 SHF.R.U32.HI R3, RZ, R23, R14 ;  /* 0x00000017ff031219 */ /* 0x000fe4000001160e */
[----:B------:R-:W-:Y:S02]  /*69a0*/  SHF.R.U32.HI R14, RZ, R67, R34 ;  /* 0x00000043ff0e7219 */ /* 0x000fe40000011622 */
[----:B------:R-:W-:Y:S01]  /*69b0*/  @P1 SHF.R.U32.HI R7, RZ, R23, R18 ;  /* 0x00000017ff071219 */ /* 0x000fe20000011612 */
[C---:B------:R-:W-:Y:S01]  /*69c0*/  IMAD R2, R26.reuse, R3, RZ ;  /* 0x000000031a027224 */ /* 0x040fe200078e02ff */
[----:B------:R-:W-:Y:S02]  /*69d0*/  SEL R5, R29, R14, !P0 ;  /* 0x0000000e1d057207 */ /* 0x000fe40004000000 */
[----:B------:R-:W-:Y:S01]  /*69e0*/  SEL R3, R31, R20, !P5 ;  /* 0x000000141f037207 */ /* 0x000fe20006800000 */
[----:B------:R-:W-:Y:S01]  /*69f0*/  IMAD R4, R26, R7, RZ ;  /* 0x000000071a047224 */ /* 0x000fe200078e02ff */
[C---:B------:R-:W-:Y:S01]  /*6a00*/  ISETP.GE.AND P0, PT, R5.reuse, R2, PT ;  /* 0x000000020500720c */ /* 0x040fe20003f06270 */
[----:B------:R-:W-:Y:S03]  /*6a10*/  IMAD.HI.U32 R6, R5, R22, RZ ;  /* 0x0000001605067227 */ /* 0x000fe600078e00ff */
[----:B------:R-:W-:Y:S01]  /*6a20*/  ISETP.GE.OR P0, PT, R3, R4, P0 ;  /* 0x000000040300720c */ /* 0x000fe20000706670 */
[----:B------:R-:W-:Y:S01]  /*6a30*/  IMAD.MOV R4, RZ, RZ, -R3 ;  /* 0x000000ffff047224 */ /* 0x000fe200078e0a03 */
[-C--:B------:R-:W-:Y:S03]  /*6a40*/  SHF.R.U32.HI R6, RZ, R23.reuse, R6 ;  /* 0x00000017ff067219 */ /* 0x080fe60000011606 */
[----:B------:R-:W-:Y:S01]  /*6a50*/  IMAD R31, R28, R4, R31 ;  /* 0x000000041c1f7224 */ /* 0x000fe200078e021f */
[----:B------:R-:W-:Y:S05]  /*6a60*/  SEL R9, R5, R6, !P1 ;  /* 0x0000000605097207 */ /* 0x000fea0004800000 */
[----:B------:R-:W-:Y:S02]  /*6a70*/  IMAD.MOV R6, RZ, RZ, -R9 ;  /* 0x000000ffff067224 */ /* 0x000fe400078e0a09 */
[C---:B------:R-:W-:Y:S04]  /*6a80*/  @!P0 IMAD.HI.U32 R2, R3.reuse, R22, RZ ;  /* 0x0000001603028227 */ /* 0x040fe800078e00ff */
[----:B------:R-:W-:Y:S01]  /*6a90*/  IMAD R6, R26, R6, R5 ;  /* 0x000000061a067224 */ /* 0x000fe200078e0205 */
[----:B------:R-:W-:Y:S04]  /*6aa0*/  @!P0 SHF.R.U32.HI R2, RZ, R23, R2 ;  /* 0x00000017ff028219 */ /* 0x000fe80000011602 */
[----:B------:R-:W-:Y:S02]  /*6ab0*/  @!P0 SEL R0, R3, R2, !P1 ;  /* 0x0000000203008207 */ /* 0x000fe40004800000 */
[----:B------:R-:W-:Y:S02]  /*6ac0*/  IADD3 R2, PT, PT, -R5, RZ, RZ ;  /* 0x000000ff05027210 */ /* 0x000fe40007ffe1ff */
[----:B------:R-:W-:Y:S01]  /*6ad0*/  @!P0 IADD3 R8, PT, PT, R9, -R0, RZ ;  /* 0x8000000009088210 */ /* 0x000fe20007ffe0ff */
[----:B------:R-:W-:Y:S02]  /*6ae0*/  @!P0 IMAD R0, R7, R6, R0 ;  /* 0x0000000607008224 */ /* 0x000fe400078e0200 */
[----:B------:R-:W-:Y:S02]  /*6af0*/  IMAD R29, R24, R2, R29 ;  /* 0x00000002181d7224 */ /* 0x000fe400078e021d */
[----:B------:R-:W-:Y:S02]  /*6b00*/  @!P0 IMAD R5, R8, R26, R3 ;  /* 0x0000001a08058224 */ /* 0x000fe400078e0203 */
[----:B------:R-:W-:Y:S04]  /*6b10*/  @!P0 IMAD.MOV.U32 R3, RZ, RZ, R0 ;  /* 0x000000ffff038224 */ /* 0x000fe800078e0000 */
[----:B------:R-:W-:Y:S02]  /*6b20*/  IMAD R31, R3, R28, R31 ;  /* 0x0000001c031f7224 */ /* 0x000fe400078e021f */
[----:B------:R-:W-:Y:S07]  /*6b30*/  IMAD R29, R5, R24, R29 ;  /* 0x00000018051d7224 */ /* 0x000fee00078e021d */
.L_x_97:
[----:B------:R-:W-:Y:S01]  /*6b40*/  ISETP.NE.AND P0, PT, R27, 0x1, PT ;  /* 0x000000011b00780c */ /* 0x000fe20003f05270 */
[----:B------:R-:W1:Y:S01]  /*6b50*/  LDC.64 R4, c[0x0][0xc18] ;  /* 0x00030600ff047b82 */ /* 0x000e620000000a00 */
[----:B------:R-:W-:Y:S01]  /*6b60*/  R2UR UR4, R13 ;  /* 0x000000000d0472ca */ /* 0x000fe200000e0000 */
[----:B------:R-:W-:Y:S01]  /*6b70*/  @!P4 VIADD R12, R12, 0x1 ;  /* 0x000000010c0cc836 */ /* 0x000fe20000000000 */
[----:B------:R-:W-:Y:S01]  /*6b80*/  ISETP.NE.AND P1, PT, R65, RZ, PT ;  /* 0x000000ff4100720c */ /* 0x000fe20003f25270 */
[----:B------:R-:W-:Y:S01]  /*6b90*/  IMAD.MOV R8, RZ, RZ, -R11 ;  /* 0x000000ffff087224 */ /* 0x000fe200078e0a0b */
[----:B------:R-:W-:Y:S01]  /*6ba0*/  R2UR UR42, R19 ;  /* 0x00000000132a72ca */ /* 0x000fe200000e0000 */
[----:B------:R-:W-:Y:S01]  /*6bb0*/  @P2 VIADD R12, R12, 0x1 ;  /* 0x000000010c0c2836 */ /* 0x000fe20000000000 */
[----:B------:R-:W-:Y:S01]  /*6bc0*/  R2UR UR43, R11 ;  /* 0x000000000b2b72ca */ /* 0x000fe200000e0000 */
[----:B------:R-:W2:Y:S01]  /*6bd0*/  LDC.64 R6, c[0x0][0xc10] ;  /* 0x00030400ff067b82 */ /* 0x000ea20000000a00 */
[----:B------:R-:W-:Y:S01]  /*6be0*/  R2UR UR44, R10 ;  /* 0x000000000a2c72ca */ /* 0x000fe200000e0000 */
[----:B------:R-:W-:Y:S01]  /*6bf0*/  IMAD R16, R77, R8, R16 ;  /* 0x000000084d107224 */ /* 0x000fe200078e0210 */
[----:B------:R-:W-:Y:S01]  /*6c00*/  R2UR UR45, R12 ;  /* 0x000000000c2d72ca */ /* 0x000fe200000e0000 */
[----:B------:R-:W-:Y:S01]  /*6c10*/  IMAD.MOV R9, RZ, RZ, -R10 ;  /* 0x000000ffff097224 */ /* 0x000fe200078e0a0a */
[----:B------:R-:W-:Y:S03]  /*6c20*/  R2UR UR7, R66 ;  /* 0x00000000420772ca */ /* 0x000fe600000e0000 */
[----:B------:R-:W4:Y:S01]  /*6c30*/  @!P0 LDC R0, c[0x0][0xc20] ;  /* 0x00030800ff008b82 */ /* 0x000f220000000800 */
[----:B------:R-:W-:Y:S01]  /*6c40*/  R2UR UR52, R16 ;  /* 0x00000000103472ca */ /* 0x000fe200000e0000 */
[----:B------:R-:W-:Y:S01]  /*6c50*/  UISETP.GE.AND UP1, UPT, UR4, URZ, UPT ;  /* 0x000000ff0400728c */ /* 0x000fe2000bf26270 */
[----:B------:R-:W-:Y:S05]  /*6c60*/  R2UR UR4, R65 ;  /* 0x00000000410472ca */ /* 0x000fea00000e0000 */
[----:B------:R-:W3:Y:S01]  /*6c70*/  @!P0 LDC R2, c[0x0][0xc0c] ;  /* 0x00030300ff028b82 */ /* 0x000ee20000000800 */
[----:B------:R-:W-:Y:S01]  /*6c80*/  R2UR UR6, R9 ;  /* 0x00000000090672ca */ /* 0x000fe200000e0000 */
[----:B------:R-:W-:Y:S01]  /*6c90*/  VOTEU.ALL UP0, P1 ;  /* 0x0000000000ff7886 */ /* 0x000fe20000800000 */
[----:B------:R-:W-:Y:S01]  /*6ca0*/  R2UR UR5, R65 ;  /* 0x00000000410572ca */ /* 0x000fe200000e0000 */
[----:B------:R-:W-:Y:S01]  /*6cb0*/  USHF.L.U32 UR42, UR42, 0x6, URZ ;  /* 0x000000062a2a7899 */ /* 0x000fe200080006ff */
[----:B------:R-:W-:Y:S01]  /*6cc0*/  BSSY.RECONVERGENT B6, `(.L_x_98) ;  /* 0x0000037000067945 */ /* 0x000fe20003800200 */
[----:B-1----:R-:W-:Y:S01]  /*6cd0*/  @!P0 ISETP.NE.AND P1, PT, R4, 0x1, PT ;  /* 0x000000010400880c */ /* 0x002fe20003f25270 */
[----:B------:R-:W-:Y:S01]  /*6ce0*/  @!P0 IMAD.HI.U32 R3, R29, R5, RZ ;  /* 0x000000051d038227 */ /* 0x000fe200078e00ff */
[----:B------:R-:W-:Y:S02]  /*6cf0*/  @!UP1 UIADD3 UR45, UPT, UPT, -UR45, URZ, URZ ;  /* 0x000000ff2d2d9290 */ /* 0x000fe4000fffe1ff */
[----:B------:R-:W-:Y:S02]  /*6d00*/  USHF.L.U32 UR52, UR52, 0x7, URZ ;  /* 0x0000000734347899 */ /* 0x000fe400080006ff */
[----:B------:R-:W-:Y:S01]  /*6d10*/  @!UP0 ULOP3.LUT UR45, URZ, UR4, URZ, 0x33, !UPT ;  /* 0x00000004ff2d8292 */ /* 0x000fe2000f8e33ff */
[----:B--2---:R-:W-:Y:S01]  /*6d20*/  @!P0 IMAD.HI.U32 R6, R31, R6, RZ ;  /* 0x000000061f068227 */ /* 0x004fe200078e00ff */
[----:B------:R-:W-:Y:S04]  /*6d30*/  UIMAD UR43, UR7, UR6, UR43 ;  /* 0x00000006072b72a4 */ /* 0x000fe8000f8e022b */
[----:B------:R-:W-:Y:S01]  /*6d40*/  @!P0 SHF.R.U32.HI R6, RZ, R7, R6 ;  /* 0x00000007ff068219 */ /* 0x000fe20000011606 */
[----:B------:R-:W-:Y:S01]  /*6d50*/  IMAD R8, RZ, RZ, -UR45 ;  /* 0x8000002dff087e24 */ /* 0x000fe2000f8e02ff */
[----:B----4-:R-:W-:Y:S02]  /*6d60*/  @!P0 SHF.R.U32.HI R0, RZ, R0, R3 ;  /* 0x00000000ff008219 */ /* 0x010fe40000011603 */
[----:B---3--:R-:W-:Y:S02]  /*6d70*/  @!P0 ISETP.NE.AND P2, PT, R2, 0x1, PT ;  /* 0x000000010200880c */ /* 0x008fe40003f45270 */
[----:B------:R-:W-:Y:S02]  /*6d80*/  @!P0 SEL R3, R29, R0, !P1 ;  /* 0x000000001d038207 */ /* 0x000fe40004800000 */
[----:B------:R-:W-:Y:S02]  /*6d90*/  R2UR UR4, R8 ;  /* 0x00000000080472ca */ /* 0x000fe400000e0000 */
[----:B------:R-:W-:Y:S02]  /*6da0*/  LOP3.LUT P1, RZ, R76, 0x1b0, RZ, 0xc0, !PT ;  /* 0x000001b04cff7812 */ /* 0x000fe4000782c0ff */
[----:B------:R-:W-:Y:S02]  /*6db0*/  @P3 SHF.R.U32.HI R8, RZ, 0x10, R61 ;  /* 0x00000010ff083819 */ /* 0x000fe4000001163d */
[----:B------:R-:W-:Y:S02]  /*6dc0*/  @!P0 SEL R6, R31, R6, !P2 ;  /* 0x000000061f068207 */ /* 0x000fe40005000000 */
[----:B------:R-:W-:Y:S03]  /*6dd0*/  @P3 R2UR UR53, R8 ;  /* 0x00000000083532ca */ /* 0x000fe600000e0000 */
[----:B------:R-:W-:Y:S02]  /*6de0*/  @!P0 IMAD.IADD R0, R3, 0x1, -R6 ;  /* 0x0000000103008824 */ /* 0x000fe400078e0a06 */
[----:B------:R-:W-:Y:S01]  /*6df0*/  @!P0 IMAD.IADD R3, R6, 0x1, -R3 ;  /* 0x0000000106038824 */ /* 0x000fe200078e0a03 */
[----:B------:R-:W-:Y:S01]  /*6e00*/  UIMAD UR44, UR5, UR4, UR44 ;  /* 0x00000004052c72a4 */ /* 0x000fe2000f8e022c */
[----:B------:R-:W-:Y:S02]  /*6e10*/  @!P0 IMAD R31, R0, R2, R31 ;  /* 0x00000002001f8224 */ /* 0x000fe400078e021f */
[----:B------:R-:W-:Y:S01]  /*6e20*/  @!P0 IMAD R29, R3, R4, R29 ;  /* 0x00000004031d8224 */ /* 0x000fe200078e021d */
[----:B------:R-:W-:Y:S08]  /*6e30*/  @!P1 BRA `(.L_x_99) ;  /* 0x00000000007c9947 */ /* 0x000ff00003800000 */
[----:B------:R-:W1:Y:S01]  /*6e40*/  LDCU.64 UR8, c[0x4][0x80] ;  /* 0x01001000ff0877ac */ /* 0x000e620008000a00 */
[----:B------:R-:W-:Y:S01]  /*6e50*/  MOV R2, 0x0 ;  /* 0x0000000000027802 */ /* 0x000fe20000000f00 */
[----:B------:R-:W-:Y:S02]  /*6e60*/  HFMA2 R12, -RZ, RZ, 0, 5.9604644775390625e-08 ;  /* 0x00000001ff0c7431 */ /* 0x000fe400000001ff */
[----:B------:R-:W-:Y:S01]  /*6e70*/  IMAD.MOV.U32 R8, RZ, RZ, 0x70 ;  /* 0x00000070ff087424 */ /* 0x000fe200078e00ff */
[----:B------:R2:W3:Y:S01]  /*6e80*/  LDC.64 R14, c[0x4][R2] ;  /* 0x01000000020e7b82 */ /* 0x0004e20000000a00 */
[----:B------:R-:W4:Y:S01]  /*6e90*/  LDCU.64 UR6, c[0x4][0x88] ;  /* 0x01001100ff0677ac */ /* 0x000f220008000a00 */
[----:B------:R-:W-:Y:S01]  /*6ea0*/  IMAD.MOV.U32 R13, RZ, RZ, RZ ;  /* 0x000000ffff0d7224 */ /* 0x000fe200078e00ff */
[----:B------:R-:W2:Y:S01]  /*6eb0*/  LDCU.64 UR4, c[0x4][0x8] ;  /* 0x01000100ff0477ac */ /* 0x000ea20008000a00 */
[----:B-1----:R-:W-:Y:S01]  /*6ec0*/  MOV R5, UR9 ;  /* 0x0000000900057c02 */ /* 0x002fe20008000f00 */
[----:B------:R-:W-:Y:S01]  /*6ed0*/  IMAD.U32 R4, RZ, RZ, UR8 ;  /* 0x00000008ff047e24 */ /* 0x000fe2000f8e00ff */
[----:B----4-:R-:W-:Y:S01]  /*6ee0*/  MOV R7, UR7 ;  /* 0x0000000700077c02 */ /* 0x010fe20008000f00 */
[----:B------:R-:W-:Y:S01]  /*6ef0*/  IMAD.U32 R6, RZ, RZ, UR6 ;  /* 0x00000006ff067e24 */ /* 0x000fe2000f8e00ff */
[----:B--2---:R-:W-:Y:S01]  /*6f00*/  MOV R11, UR5 ;  /* 0x00000005000b7c02 */ /* 0x004fe20008000f00 */
[----:B------:R-:W-:Y:S02]  /*6f10*/  IMAD.U32 R10, RZ, RZ, UR4 ;  /* 0x00000004ff0a7e24 */ /* 0x000fe4000f8e00ff */
[----:B------:R-:W-:Y:S07]  /*6f20*/  LEPC R20, `(.L_x_100) ;  /* 0x000000001014794e */ /* 0x000fee0000000000 */
[----:B---3-5:R-:W-:Y:S05]  /*6f30*/  CALL.ABS.NOINC R14 ;  /* 0x000000000e007343 */ /* 0x028fea0003c00000 */
.L_x_100:
[----:B------:R-:W1:Y:S01]  /*6f40*/  LDCU.64 UR8, c[0x4][0x80] ;  /* 0x01001000ff0877ac */ /* 0x000e620008000a00 */
[----:B------:R-:W2:Y:S01]  /*6f50*/  LDC.64 R2, c[0x4][R2] ;  /* 0x0100000002027b82 */ /* 0x000ea20000000a00 */
[----:B------:R-:W-:Y:S02]  /*6f60*/  HFMA2 R12, -RZ, RZ, 0, 5.9604644775390625e-08 ;  /* 0x00000001ff0c7431 */ /* 0x000fe400000001ff */
[----:B------:R-:W-:Y:S02]  /*6f70*/  IMAD.MOV.U32 R8, RZ, RZ, 0x70 ;  /* 0x00000070ff087424 */ /* 0x000fe400078e00ff */
[----:B------:R-:W-:Y:S01]  /*6f80*/  IMAD.MOV.U32 R13, RZ, RZ, RZ ;  /* 0x000000ffff0d7224 */ /* 0x000fe200078e00ff */
[----:B------:R-:W3:Y:S01]  /*6f90*/  LDCU.64 UR6, c[0x4][0x88] ;  /* 0x01001100ff0677ac */ /* 0x000ee20008000a00 */
[----:B------:R-:W4:Y:S01]  /*6fa0*/  LDCU.64 UR4, c[0x4][0x8] ;  /* 0x01000100ff0477ac */ /* 0x000f220008000a00 */
[----:B-1----:R-:W-:Y:S02]  /*6fb0*/  MOV R4, UR8 ;  /* 0x0000000800047c02 */ /* 0x002fe40008000f00 */
[----:B------:R-:W-:Y:S02]  /*6fc0*/  MOV R5, UR9 ;  /* 0x0000000900057c02 */ /* 0x000fe40008000f00 */
[----:B---3--:R-:W-:Y:S01]  /*6fd0*/  MOV R7, UR7 ;  /* 0x0000000700077c02 */ /* 0x008fe20008000f00 */
[----:B------:R-:W-:Y:S01]  /*6fe0*/  IMAD.U32 R6, RZ, RZ, UR6 ;  /* 0x00000006ff067e24 */ /* 0x000fe2000f8e00ff */
[----:B----4-:R-:W-:Y:S01]  /*6ff0*/  MOV R11, UR5 ;  /* 0x00000005000b7c02 */ /* 0x010fe20008000f00 */
[----:B------:R-:W-:Y:S02]  /*7000*/  IMAD.U32 R10, RZ, RZ, UR4 ;  /* 0x00000004ff0a7e24 */ /* 0x000fe4000f8e00ff */
[----:B------:R-:W-:Y:S07]  /*7010*/  LEPC R20, `(.L_x_99) ;  /* 0x000000001014794e */ /* 0x000fee0000000000 */
[----:B--2---:R-:W-:Y:S05]  /*7020*/  CALL.ABS.NOINC R2 ;  /* 0x0000000002007343 */ /* 0x004fea0003c00000 */
.L_x_99:
[----:B------:R-:W-:Y:S05]  /*7030*/  BSYNC.RECONVERGENT B6 ;  /* 0x0000000000067941 */ /* 0x000fea0003800200 */
.L_x_98:
[----:B------:R-:W-:Y:S01]  /*7040*/  ISETP.NE.U32.AND P3, PT, R54, RZ, PT ;  /* 0x000000ff3600720c */ /* 0x000fe20003f65070 */
[----:B------:R-:W-:Y:S01]  /*7050*/  UISETP.NE.AND UP2, UPT, UR50, URZ, UPT ;  /* 0x000000ff3200728c */ /* 0x000fe2000bf45270 */
[----:B------:R-:W-:Y:S01]  /*7060*/  ISETP.NE.U32.AND P2, PT, RZ, UR36, PT ;  /* 0x00000024ff007c0c */ /* 0x000fe2000bf45070 */
[----:B------:R-:W-:Y:S01]  /*7070*/  UISETP.NE.U32.AND UP1, UPT, UR38, URZ, UPT ;  /* 0x000000ff2600728c */ /* 0x000fe2000bf25070 */
[----:B------:R-:W-:Y:S01]  /*7080*/  ISETP.NE.AND.EX P3, PT, R55, RZ, PT, P3 ;  /* 0x000000ff3700720c */ /* 0x000fe20003f65330 */
[----:B------:R-:W-:Y:S01]  /*7090*/  UPLOP3.LUT UP0, UPT, UPT, UPT, UPT, 0x40, 0x4 ;  /* 0x000000000004789c */ /* 0x000fe20003f0e870 */
[----:B------:R-:W-:Y:S01]  /*70a0*/  ISETP.NE.AND.EX P2, PT, RZ, UR37, PT, P2 ;  /* 0x00000025ff007c0c */ /* 0x000fe2000bf45320 */
[----:B------:R-:W-:Y:S01]  /*70b0*/  UISETP.NE.AND.EX UP1, UPT, UR39, URZ, UPT, UP1 ;  /* 0x000000ff2700728c */ /* 0x000fe2000bf25310 */
[----:B------:R-:W-:Y:S04]  /*70c0*/  PLOP3.LUT P4, PT, PT, PT, UP2, 0x80, 0x8 ;  /* 0x000000000008781c */ /* 0x000fe80003f8f028 */
[----:B------:R-:W-:Y:S01]  /*70d0*/  P2R R81, PR, RZ, 0x10 ;  /* 0x00000010ff517803 */ /* 0x000fe20000000000 */
[----:B------:R-:W-:Y:S06]  /*70e0*/  @UP2 UPLOP3.LUT UP0, UPT, UPT, UPT, UP1, 0x80, 0x8 ;  /* 0x000000000008289c */ /* 0x000fec0003f0f010 */
[----:B------:R-:W-:Y:S01]  /*70f0*/  PLOP3.LUT P0, PT, PT, PT, UP0, 0x80, 0x8 ;  /* 0x000000000008781c */ /* 0x000fe20003f0f008 */
[----:B------:R-:W-:Y:S01]  /*7100*/  @!UPT UIADD3 URZ, UPT, UPT, URZ, URZ, URZ ;  /* 0x000000fffffff290 */ /* 0x000fe2000fffe0ff */
[----:B------:R-:W-:Y:S11]  /*7110*/  BRA.U !UP1, `(.L_x_101) ;  /* 0x0000000109387547 */ /* 0x000ff6000b800000 */
[----:B------:R-:W-:Y:S01]  /*7120*/  UISETP.NE.U32.AND UP0, UPT, UR36, URZ, UPT ;  /* 0x000000ff2400728c */ /* 0x000fe2000bf05070 */
[----:B------:R-:W-:Y:S02]  /*7130*/  HFMA2 R0, -RZ, RZ, 0, 5.9604644775390625e-08 ;  /* 0x00000001ff007431 */ /* 0x000fe400000001ff */
[----:B------:R-:W-:Y:S01]  /*7140*/  IMAD.MOV.U32 R59, RZ, RZ, 0x1 ;  /* 0x00000001ff3b7424 */ /* 0x000fe200078e00ff */
[----:B------:R-:W-:Y:S06]  /*7150*/  UISETP.NE.AND.EX UP0, UPT, UR37, URZ, UPT, UP0 ;  /* 0x000000ff2500728c */ /* 0x000fec000bf05300 */
[----:B------:R-:W-:Y:S05]  /*7160*/  PLOP3.LUT P1, PT, PT, PT, UP0, 0x80, 0x8 ;  /* 0x000000000008781c */ /* 0x000fea0003f2f008 */
[----:B------:R-:W1:Y:S01]  /*7170*/  @UP0 LDCU.64 UR6, c[0x0][0x988] ;  /* 0x00013100ff0607ac */ /* 0x000e620008000a00 */
[----:B------:R-:W-:Y:S07]  /*7180*/  @UP0 UIMAD UR4, UR48, UR38, URZ ;  /* 0x00000026300402a4 */ /* 0x000fee000f8e02ff */
[----:B------:R-:W-:Y:S01]  /*7190*/  @!P1 PRMT R59, R0, 0x7610, R59 ;  /* 0x00007610003b9816 */ /* 0x000fe2000000003b */
[----:B-1----:R-:W-:Y:S03]  /*71a0*/  @UP0 UIMAD.WIDE UR6, UR4, 0x4, UR6 ;  /* 0x00000004040608a5 */ /* 0x002fe6000f8e0206 */
[----:B------:R-:W1:Y:S03]  /*71b0*/  @!UP0 LDCU UR4, c[0x0][0x980] ;  /* 0x00013000ff0487ac */ /* 0x000e660008000800 */
[----:B------:R-:W-:Y:S01]  /*71c0*/  IMAD.U32 R2, RZ, RZ, UR6 ;  /* 0x00000006ff027e24 */ /* 0x000fe2000f8e00ff */
[----:B------:R-:W-:Y:S05]  /*71d0*/  MOV R3, UR7 ;  /* 0x0000000700037c02 */ /* 0x000fea0008000f00 */
[----:B-----5:R2:W5:Y:S02]  /*71e0*/  @P1 LDG.E R35, desc[UR46][R2.64] ;  /* 0x0000002e02231981 */ /* 0x020564000c1e1900 */
[----:B-12---:R-:W-:Y:S02]  /*71f0*/  @!P1 IMAD.U32 R35, RZ, RZ, UR4 ;  /* 0x00000004ff239e24 */ /* 0x006fe4000f8e00ff */
.L_x_101:
[----:B------:R-:W-:Y:S05]  /*7200*/  @!P3 BRA `(.L_x_102) ;  /* 0x000000000020b947 */ /* 0x000fea0003800000 */
[----:B------:R-:W-:Y:S04]  /*7210*/  ISETP.NE.U32.AND P1, PT, R52, RZ, PT ;  /* 0x000000ff3400720c */ /* 0x000fe80003f25070 */
[----:B------:R-:W-:Y:S11]  /*7220*/  ISETP.NE.AND.EX P1, PT, R53, RZ, PT, P1 ;  /* 0x000000ff3500720c */ /* 0x000ff60003f25310 */
[----:B------:R-:W-:Y:S02]  /*7230*/  @!UPT UIADD3 URZ, UPT, UPT, URZ, URZ, URZ ;  /* 0x000000fffffff290 */ /* 0x000fe4000fffe0ff */
[----:B------:R-:W1:Y:S01]  /*7240*/  @P1 LDC.64 R2, c[0x0][0x9a8] ;  /* 0x00026a00ff021b82 */ /* 0x000e620000000a00 */
[----:B------:R-:W-:Y:S04]  /*7250*/  @P1 IMAD R0, R54, UR48, RZ ;  /* 0x0000003036001c24 */ /* 0x000fe8000f8e02ff */
[----:B-1----:R-:W-:Y:S05]  /*7260*/  @P1 IMAD.WIDE R2, R0, 0x4, R2 ;  /* 0x0000000400021825 */ /* 0x002fea00078e0202 */
[----:B-----5:R1:W5:Y:S02]  /*7270*/  @P1 LDG.E R33, desc[UR46][R2.64] ;  /* 0x0000002e02211981 */ /* 0x020364000c1e1900 */
[----:B-1----:R-:W2:Y:S02]  /*7280*/  @!P1 LDC R33, c[0x0][0x9a0] ;  /* 0x00026800ff219b82 */ /* 0x002ea40000000800 */
.L_x_102:
[----:B-----5:R-:W-:Y:S01]  /*7290*/  FSETP.NEU.AND P1, PT, R35, RZ, PT ;  /* 0x000000ff2300720b */ /* 0x020fe20003f2d000 */
[----:B------:R-:W-:Y:S01]  /*72a0*/  IMAD.SHL.U32 R86, R73, 0x2, RZ ;  /* 0x0000000249567824 */ /* 0x000fe200078e00ff */
[----:B------:R-:W-:Y:S01]  /*72b0*/  SEL R0, RZ, 0xffffffff, P2 ;  /* 0xffffffffff007807 */ /* 0x000fe20001000000 */
[----:B------:R-:W-:Y:S01]  /*72c0*/  BSSY B1, `(.L_x_103) ;  /* 0x000002c000017945 */ /* 0x000fe20003800000 */
[----:B------:R-:W-:Y:S01]  /*72d0*/  @P4 LOP3.LUT P2, RZ, R59, 0xff, RZ, 0xc0, !PT ;  /* 0x000000ff3bff4812 */ /* 0x000fe2000784c0ff */
[----:B------:R-:W-:Y:S01]  /*72e0*/  VIADD R83, R86, UR51 ;  /* 0x0000003356537c36 */ /* 0x000fe20008000000 */
[----:B------:R-:W-:Y:S01]  /*72f0*/  @P4 SEL R5, RZ, 0xffffffff, P1 ;  /* 0xffffffffff054807 */ /* 0x000fe20000800000 */
[----:B------:R-:W-:Y:S01]  /*7300*/  IMAD.MOV.U32 R85, RZ, RZ, 0x1 ;  /* 0x00000001ff557424 */ /* 0x000fe200078e00ff */
[----:B------:R-:W-:Y:S01]  /*7310*/  LOP3.LUT R72, R72, 0x1, RZ, 0x3c, !PT ;  /* 0x0000000148487812 */ /* 0x000fe200078e3cff */
[----:B------:R-:W-:Y:S01]  /*7320*/  IMAD.IADD R34, R32, 0x1, R17 ;  /* 0x0000000120227824 */ /* 0x000fe200078e0211 */
[----:B------:R-:W-:Y:S01]  /*7330*/  @P0 SEL R5, R0, R5, !P2 ;  /* 0x0000000500050207 */ /* 0x000fe20005000000 */
[----:B------:R-:W-:Y:S01]  /*7340*/  IMAD.MOV.U32 R39, RZ, RZ, RZ ;  /* 0x000000ffff277224 */ /* 0x000fe200078e00ff */
[----:B------:R-:W-:Y:S02]  /*7350*/  LEA R84, R30, UR51, 0x3 ;  /* 0x000000331e547c11 */ /* 0x000fe4000f8e18ff */
[----:B------:R-:W-:Y:S02]  /*7360*/  CS2R R50, SRZ ;  /* 0x0000000000327805 */ /* 0x000fe4000001ff00 */
[----:B------:R-:W-:Y:S02]  /*7370*/  @P4 LOP3.LUT R80, R5, 0x1, RZ, 0xc0, !PT ;  /* 0x0000000105504812 */ /* 0x000fe400078ec0ff */
[----:B------:R-:W-:Y:S02]  /*7380*/  CS2R R48, SRZ ;  /* 0x0000000000307805 */ /* 0x000fe4000001ff00 */
[----:B------:R-:W-:Y:S02]  /*7390*/  SHF.L.U32 R3, R71, 0x1f, RZ ;  /* 0x0000001f47037819 */ /* 0x000fe400000006ff */
[----:B------:R-:W-:Y:S02]  /*73a0*/  CS2R R42, SRZ ;  /* 0x00000000002a7805 */ /* 0x000fe4000001ff00 */
[----:B------:R-:W-:Y:S02]  /*73b0*/  ISETP.NE.U32.OR P5, PT, R80, 0x1, !P4 ;  /* 0x000000015000780c */ /* 0x000fe400067a5470 */
[----:B------:R-:W-:Y:S02]  /*73c0*/  CS2R R40, SRZ ;  /* 0x0000000000287805 */ /* 0x000fe4000001ff00 */
[----:B------:R-:W-:Y:S01]  /*73d0*/  PLOP3.LUT P0, PT, PT, PT, UP1, 0x80, 0x8 ;  /* 0x000000000008781c */ /* 0x000fe20003f0f018 */
[----:B------:R-:W-:Y:S01]  /*73e0*/  IMAD.IADD R82, R78, 0x1, R83 ;  /* 0x000000014e527824 */ /* 0x000fe200078e0253 */
[----:B------:R-:W-:Y:S02]  /*73f0*/  LOP3.LUT P2, R79, R59, 0xff, RZ, 0xc0, !PT ;  /* 0x000000ff3b4f7812 */ /* 0x000fe4000784c0ff */
[----:B------:R-:W-:Y:S05]  /*7400*/  SEL R87, RZ, 0xffffffff, P1 ;  /* 0xffffffffff577807 */ /* 0x000fea0000800000 */
[----:B------:R-:W-:Y:S04]  /*7410*/  @P5 SHF.L.U32 R2, R72, 0x1f, RZ ;  /* 0x0000001f48025819 */ /* 0x000fe800000006ff */
[----:B------:R-:W-:Y:S01]  /*7420*/  @P0 SEL R87, R0, R87, !P2 ;  /* 0x0000005700570207 */ /* 0x000fe20005000000 */
[----:B------:R-:W1:Y:S03]  /*7430*/  @P5 SYNCS.PHASECHK.TRANS64.TRYWAIT P4, [UR51+0x110], R2 ;  /* 0x00011002ff0055a7 */ /* 0x000e660008081133 */
[----:B------:R-:W-:Y:S01]  /*7440*/  LOP3.LUT R87, R87, 0x1, RZ, 0xc0, !PT ;  /* 0x0000000157577812 */ /* 0x000fe200078ec0ff */
[----:B------:R3:W4:Y:S01]  /*7450*/  SYNCS.PHASECHK.TRANS64.TRYWAIT P3, [R84+URZ+0x170], R3 ;  /* 0x00017003540075a7 */ /* 0x00072200080611ff */
[----:B-1----:R-:W-:Y:S01]  /*7460*/  @P5 SEL R85, RZ, 0x1, !P4 ;  /* 0x00000001ff555807 */ /* 0x002fe20006000000 */
[----:B---3--:R-:W-:Y:S06]  /*7470*/  @!P5 BRA `(.L_x_104) ;  /* 0x000000000040d947 */ /* 0x008fec0003800000 */
[----:B------:R-:W-:Y:S01]  /*7480*/  ISETP.NE.AND P1, PT, R85, RZ, PT ;  /* 0x000000ff5500720c */ /* 0x000fe20003f25270 */
[----:B------:R-:W-:Y:S01]  /*7490*/  BSSY B0, `(.L_x_105) ;  /* 0x000000a000007945 */ /* 0x000fe20003800000 */
[----:B------:R-:W-:Y:S01]  /*74a0*/  ISETP.NE.U32.AND P0, PT, R87, 0x1, PT ;  /* 0x000000015700780c */ /* 0x000fe20003f05070 */
[----:B------:R-:W-:Y:S01]  /*74b0*/  IMAD.MOV.U32 R50, RZ, RZ, RZ ;  /* 0x000000ffff327224 */ /* 0x000fe200078e00ff */
[----:B------:R-:W-:Y:S02]  /*74c0*/  CS2R R42, SRZ ;  /* 0x00000000002a7805 */ /* 0x000fe4000001ff00 */
[----:B------:R-:W-:Y:S02]  /*74d0*/  CS2R R40, SRZ ;  /* 0x0000000000287805 */ /* 0x000fe4000001ff00 */
[----:B------:R-:W-:Y:S05]  /*74e0*/  CS2R R48, SRZ ;  /* 0x0000000000307805 */ /* 0x000fea000001ff00 */
[----:B------:R-:W-:Y:S05]  /*74f0*/  @P1 BRA `(.L_x_106) ;  /* 0x00000000000c1947 */ /* 0x000fea0003800000 */
[----:B------:R-:W-:Y:S04]  /*7500*/  SHF.L.U32 R5, R72, 0x1f, RZ ;  /* 0x0000001f48057819 */ /* 0x000fe800000006ff */
[----:B------:R-:W1:Y:S02]  /*7510*/  SYNCS.PHASECHK.TRANS64.TRYWAIT P1, [UR51+0x110], R5 ;  /* 0x00011005ff0075a7 */ /* 0x000e640008021133 */
[----:B-1----:R-:W-:Y:S05]  /*7520*/  @!P1 BRA `(.L_x_107) ;  /* 0x0000003000489947 */ /* 0x002fea0003800000 */
.L_x_106:
[----:B------:R-:W-:Y:S05]  /*7530*/  BSYNC B0 ;  /* 0x0000000000007941 */ /* 0x000fea0003800000 */
.L_x_105:
[----:B------:R-:W-:Y:S05]  /*7540*/  @P0 WARPSYNC.ALL ;  /* 0x0000000000000948 */ /* 0x000fea0003800000 */
[----:B------:R3:W1:Y:S01]  /*7550*/  @P0 LDSM.16.M88.4 R40, [R86+UR51+0x200] ;  /* 0x000200335628083b */ /* 0x0006620008000200 */
[----:B------:R-:W-:Y:S03]  /*7560*/  HFMA2 R39, -RZ, RZ, 0, 5.9604644775390625e-08 ;  /* 0x00000001ff277431 */ /* 0x000fe600000001ff */
[----:B------:R3:W1:Y:S02]  /*7570*/  @P0 LDSM.16.M88.4 R48, [R82+0x200] ;  /* 0x000200005230083b */ /* 0x0006640000000200 */
.L_x_104:
[----:B------:R-:W-:Y:S05]  /*7580*/  BSYNC B1 ;  /* 0x0000000000017941 */ /* 0x000fea0003800000 */
.L_x_103:
[----:B-1----:R-:W-:Y:S04]  /*7590*/  SHF.R.U32.HI R0, RZ, 0x15, R34 ;  /* 0x00000015ff007819 */ /* 0x002fe80000011622 */
[----:B------:R-:W-:Y:S01]  /*75a0*/  LOP3.LUT P0, RZ, R0, 0x3, R75, 0x48, !PT ;  /* 0x0000000300ff7812 */ /* 0x000fe2000780484b */
[----:B------:R-:W-:Y:S01]  /*75b0*/  @!UPT UIADD3 URZ, UPT, UPT, URZ, URZ, URZ ;  /* 0x000000fffffff290 */ /* 0x000fe2000fffe0ff */
[----:B----4-:R-:W-:Y:S11]  /*75c0*/  @P3 BRA `(.L_x_108) ;  /* 0x0000000000083947 */ /* 0x010ff60003800000 */
[----:B------:R-:W1:Y:S02]  /*75d0*/  SYNCS.PHASECHK.TRANS64.TRYWAIT P1, [R84+URZ+0x170], R3 ;  /* 0x00017003540075a7 */ /* 0x000e6400080211ff */
[----:B-1----:R-:W-:Y:S05]  /*75e0*/  @!P1 BRA `(.L_x_109) ;  /* 0x0000003000309947 */ /* 0x002fea0003800000 */
.L_x_108:
[----:B------:R-:W-:Y:S05]  /*75f0*/  @!P0 BRA `(.L_x_110) ;  /* 0x0000000000408947 */ /* 0x000fea0003800000 */
[----:B------:R-:W4:Y:S01]  /*7600*/  LDCU.64 UR8, c[0x4][0x70] ;  /* 0x01000e00ff0877ac */ /* 0x000f220008000a00 */
[----:B-1----:R-:W-:Y:S01]  /*7610*/  MOV R3, 0x0 ;  /* 0x0000000000037802 */ /* 0x002fe20000000f00 */
[----:B------:R-:W-:Y:S02]  /*7620*/  HFMA2 R12, -RZ, RZ, 0, 5.9604644775390625e-08 ;  /* 0x00000001ff0c7431 */ /* 0x000fe400000001ff */
[----:B------:R-:W-:Y:S02]  /*7630*/  IMAD.MOV.U32 R8, RZ, RZ, 0x192 ;  /* 0x00000192ff087424 */ /* 0x000fe400078e00ff */
[----:B------:R-:W-:Y:S01]  /*7640*/  IMAD.MOV.U32 R13, RZ, RZ, RZ ;  /* 0x000000ffff0d7224 */ /* 0x000fe200078e00ff */
[----:B------:R-:W1:Y:S01]  /*7650*/  LDCU.64 UR6, c[0x4][0x78] ;  /* 0x01000f00ff0677ac */ /* 0x000e620008000a00 */
[----:B------:R-:W2:Y:S01]  /*7660*/  LDC.64 R2, c[0x4][R3] ;  /* 0x0100000003027b82 */ /* 0x000ea20000000a00 */
[----:B------:R-:W5:Y:S01]  /*7670*/  LDCU.64 UR4, c[0x4][0x10] ;  /* 0x01000200ff0477ac */ /* 0x000f620008000a00 */
[----:B----4-:R-:W-:Y:S01]  /*7680*/  MOV R5, UR9 ;  /* 0x0000000900057c02 */ /* 0x010fe20008000f00 */
[----:B------:R-:W-:Y:S01]  /*7690*/  IMAD.U32 R4, RZ, RZ, UR8 ;  /* 0x00000008ff047e24 */ /* 0x000fe2000f8e00ff */
[----:B-1----:R-:W-:Y:S01]  /*76a0*/  MOV R7, UR7 ;  /* 0x0000000700077c02 */ /* 0x002fe20008000f00 */
[----:B------:R-:W-:Y:S01]  /*76b0*/  IMAD.U32 R6, RZ, RZ, UR6 ;  /* 0x00000006ff067e24 */ /* 0x000fe2000f8e00ff */
[----:B-----5:R-:W-:Y:S01]  /*76c0*/  MOV R11, UR5 ;  /* 0x00000005000b7c02 */ /* 0x020fe20008000f00 */
[----:B------:R-:W-:Y:S02]  /*76d0*/  IMAD.U32 R10, RZ, RZ, UR4 ;  /* 0x00000004ff0a7e24 */ /* 0x000fe4000f8e00ff */
[----:B------:R-:W-:Y:S07]  /*76e0*/  LEPC R20, `(.L_x_110) ;  /* 0x000000001014794e */ /* 0x000fee0000000000 */
[----:B--23--:R-:W-:Y:S05]  /*76f0*/  CALL.ABS.NOINC R2 ;  /* 0x0000000002007343 */ /* 0x00cfea0003c00000 */
.L_x_110:
[----:B------:R-:W-:Y:S01]  /*7700*/  SHF.L.U32 R20, R40, 0x10, RZ ;  /* 0x0000001028147819 */ /* 0x000fe200000006ff */
[----:B------:R-:W-:Y:S05]  /*7710*/  WARPSYNC.ALL ;  /* 0x0000000000007948 */ /* 0x000fea0003800000 */
[----:B------:R-:W-:Y:S01]  /*7720*/  R2UR UR4, R34 ;  /* 0x00000000220472ca */ /* 0x000fe200000e0000 */
[----:B------:R-:W-:Y:S01]  /*7730*/  BSSY.RECONVERGENT B0, `(.L_x_111) ;  /* 0x0000050000007945 */ /* 0x000fe20003800200 */
[----:B------:R-:W-:Y:S02]  /*7740*/  LOP3.LUT R21, R40, 0xffff0000, RZ, 0xc0, !PT ;  /* 0xffff000028157812 */ /* 0x000fe400078ec0ff */
[C---:B------:R-:W-:Y:S02]  /*7750*/  SHF.L.U32 R36, R41.reuse, 0x10, RZ ;  /* 0x0000001029247819 */ /* 0x040fe400000006ff */
[----:B------:R-:W-:Y:S02]  /*7760*/  LOP3.LUT R38, R41, 0xffff0000, RZ, 0xc0, !PT ;  /* 0xffff000029267812 */ /* 0x000fe400078ec0ff */
[----:B------:R-:W-:Y:S02]  /*7770*/  SHF.L.U32 R37, R49, 0x10, RZ ;  /* 0x0000001031257819 */ /* 0x000fe400000006ff */
[----:B------:R-:W-:Y:S02]  /*7780*/  ISETP.NE.AND P1, PT, R74, RZ, PT ;  /* 0x000000ff4a00720c */ /* 0x000fe40003f25270 */
[----:B------:R-:W-:Y:S01]  /*7790*/  ISETP.NE.AND P6, PT, R81, RZ, PT ;  /* 0x000000ff5100720c */ /* 0x000fe20003fc5270 */
[----:B------:R-:W2:Y:S03]  /*77a0*/  LDTM.16dp256bit.x4 R4, tmem[UR4] ;  /* 0x00000004000479ee */ /* 0x000ea60008120000 */
[----:B------:R-:W-:Y:S01]  /*77b0*/  ISETP.NE.U32.OR P0, PT, R80, 0x1, !P6 ;  /* 0x000000015000780c */ /* 0x000fe20007705470 */
[C---:B--2---:R-:W-:Y:S01]  /*77c0*/  FMUL R0, R33.reuse, R4 ;  /* 0x0000000421007220 */ /* 0x044fe20000400000 */
[C---:B------:R-:W-:Y:S01]  /*77d0*/  FMUL R2, R33.reuse, R5 ;  /* 0x0000000521027220 */ /* 0x040fe20000400000 */
[C---:B-1----:R-:W-:Y:S01]  /*77e0*/  FMUL R3, R33.reuse, R6 ;  /* 0x0000000621037220 */ /* 0x042fe20000400000 */
[----:B------:R-:W-:Y:S01]  /*77f0*/  FMUL R7, R33, R7 ;  /* 0x0000000721077220 */ /* 0x000fe20000400000 */
[C---:B------:R-:W-:Y:S01]  /*7800*/  FFMA R0, R35.reuse, R20, R0 ;  /* 0x0000001423007223 */ /* 0x040fe20000000000 */
[C---:B------:R-:W-:Y:S01]  /*7810*/  SHF.L.U32 R20, R42.reuse, 0x10, RZ ;  /* 0x000000102a147819 */ /* 0x040fe200000006ff */
[----:B------:R-:W-:Y:S01]  /*7820*/  FFMA R2, R35, R21, R2 ;  /* 0x0000001523027223 */ /* 0x000fe20000000002 */
[----:B------:R-:W-:Y:S01]  /*7830*/  SHF.L.U32 R21, R43, 0x10, RZ ;  /* 0x000000102b157819 */ /* 0x000fe200000006ff */
[----:B------:R-:W-:Y:S01]  /*7840*/  FFMA R3, R35, R36, R3 ;  /* 0x0000002423037223 */ /* 0x000fe20000000003 */
[----:B------:R-:W-:Y:S01]  /*7850*/  LOP3.LUT R36, R42, 0xffff0000, RZ, 0xc0, !PT ;  /* 0xffff00002a247812 */ /* 0x000fe200078ec0ff */
[C---:B------:R-:W-:Y:S01]  /*7860*/  FMUL R4, R33.reuse, R8 ;  /* 0x0000000821047220 */ /* 0x040fe20000400000 */
[----:B------:R-:W-:Y:S01]  /*7870*/  F2FP.BF16.F32.PACK_AB R44, R2, R0 ;  /* 0x00000000022c723e */ /* 0x000fe200000010ff */
[C---:B------:R-:W-:Y:S01]  /*7880*/  FMUL R5, R33.reuse, R9 ;  /* 0x0000000921057220 */ /* 0x040fe20000400000 */
[----:B------:R-:W-:Y:S01]  /*7890*/  FMUL R6, R33, R10 ;  /* 0x0000000a21067220 */ /* 0x000fe20000400000 */
[----:B------:R-:W-:Y:S01]  /*78a0*/  FFMA R7, R35, R38, R7 ;  /* 0x0000002623077223 */ /* 0x000fe20000000007 */
[----:B------:R-:W-:Y:S01]  /*78b0*/  LOP3.LUT R38, R51, 0xffff0000, RZ, 0xc0, !PT ;  /* 0xffff000033267812 */ /* 0x000fe200078ec0ff */
[----:B------:R-:W-:Y:S01]  /*78c0*/  FFMA R4, R35, R20, R4 ;  /* 0x0000001423047223 */ /* 0x000fe20000000004 */
[----:B------:R-:W-:Y:S01]  /*78d0*/  LOP3.LUT R20, R43, 0xffff0000, RZ, 0xc0, !PT ;  /* 0xffff00002b147812 */ /* 0x000fe200078ec0ff */
[C---:B------:R-:W-:Y:S01]  /*78e0*/  FFMA R5, R35.reuse, R36, R5 ;  /* 0x0000002423057223 */ /* 0x040fe20000000005 */
[C---:B------:R-:W-:Y:S01]  /*78f0*/  LOP3.LUT R36, R48.reuse, 0xffff0000, RZ, 0xc0, !PT ;  /* 0xffff000030247812 */ /* 0x040fe200078ec0ff */
[----:B------:R-:W-:Y:S01]  /*7900*/  FFMA R6, R35, R21, R6 ;  /* 0x0000001523067223 */ /* 0x000fe20000000006 */
[----:B------:R-:W-:Y:S01]  /*7910*/  SHF.L.U32 R21, R48, 0x10, RZ ;  /* 0x0000001030157819 */ /* 0x000fe200000006ff */
[----:B------:R-:W-:Y:S01]  /*7920*/  FMUL R11, R33, R11 ;  /* 0x0000000b210b7220 */ /* 0x000fe20000400000 */
[----:B------:R-:W-:Y:S01]  /*7930*/  F2FP.BF16.F32.PACK_AB R45, R7, R3 ;  /* 0x00000003072d723e */ /* 0x000fe200000010ff */
[C---:B------:R-:W-:Y:S01]  /*7940*/  FMUL R8, R33.reuse, R12 ;  /* 0x0000000c21087220 */ /* 0x040fe20000400000 */
[C---:B------:R-:W-:Y:S01]  /*7950*/  FMUL R9, R33.reuse, R13 ;  /* 0x0000000d21097220 */ /* 0x040fe20000400000 */
[----:B------:R-:W-:Y:S01]  /*7960*/  FMUL R10, R33, R14 ;  /* 0x0000000e210a7220 */ /* 0x000fe20000400000 */
[C---:B------:R-:W-:Y:S01]  /*7970*/  FFMA R11, R35.reuse, R20, R11 ;  /* 0x00000014230b7223 */ /* 0x040fe2000000000b */
[----:B------:R-:W-:Y:S01]  /*7980*/  FFMA R8, R35, R21, R8 ;  /* 0x0000001523087223 */ /* 0x000fe20000000008 */
[----:B------:R-:W-:Y:S01]  /*7990*/  LOP3.LUT R20, R49, 0xffff0000, RZ, 0xc0, !PT ;  /* 0xffff000031147812 */ /* 0x000fe200078ec0ff */
[----:B------:R-:W-:Y:S01]  /*79a0*/  FFMA R9, R35, R36, R9 ;  /* 0x0000002423097223 */ /* 0x000fe20000000009 */
[----:B------:R-:W-:Y:S01]  /*79b0*/  FMUL R15, R33, R15 ;  /* 0x0000000f210f7220 */ /* 0x000fe20000400000 */
[C---:B------:R-:W-:Y:S01]  /*79c0*/  SHF.L.U32 R21, R50.reuse, 0x10, RZ ;  /* 0x0000001032157819 */ /* 0x040fe200000006ff */
[----:B------:R-:W-:Y:S01]  /*79d0*/  FFMA R10, R35, R37, R10 ;  /* 0x00000025230a7223 */ /* 0x000fe2000000000a */
[C---:B------:R-:W-:Y:S01]  /*79e0*/  FMUL R12, R33.reuse, R16 ;  /* 0x00000010210c7220 */ /* 0x040fe20000400000 */
[----:B------:R-:W-:Y:S01]  /*79f0*/  LOP3.LUT R36, R50, 0xffff0000, RZ, 0xc0, !PT ;  /* 0xffff000032247812 */ /* 0x000fe200078ec0ff */
[----:B------:R-:W-:Y:S01]  /*7a00*/  FMUL R13, R33, R17 ;  /* 0x00000011210d7220 */ /* 0x000fe20000400000 */
[----:B------:R-:W-:Y:S01]  /*7a10*/  SHF.L.U32 R37, R51, 0x10, RZ ;  /* 0x0000001033257819 */ /* 0x000fe200000006ff */
[----:B------:R-:W-:Y:S01]  /*7a20*/  FMUL R14, R33, R18 ;  /* 0x00000012210e7220 */ /* 0x000fe20000400000 */
[----:B------:R-:W-:Y:S01]  /*7a30*/  FFMA R15, R35, R20, R15 ;  /* 0x00000014230f7223 */ /* 0x000fe2000000000f */
[----:B------:R-:W-:Y:S01]  /*7a40*/  FMUL R19, R33, R19 ;  /* 0x0000001321137220 */ /* 0x000fe20000400000 */
[C---:B------:R-:W-:Y:S01]  /*7a50*/  FFMA R12, R35.reuse, R21, R12 ;  /* 0x00000015230c7223 */ /* 0x040fe2000000000c */
[C---:B------:R-:W-:Y:S01]  /*7a60*/  FFMA R13, R35.reuse, R36, R13 ;  /* 0x00000024230d7223 */ /* 0x040fe2000000000d */
[C---:B------:R-:W-:Y:S01]  /*7a70*/  FFMA R14, R35.reuse, R37, R14 ;  /* 0x00000025230e7223 */ /* 0x040fe2000000000e */
[----:B------:R-:W-:Y:S01]  /*7a80*/  FFMA R19, R35, R38, R19 ;  /* 0x0000002623137223 */ /* 0x000fe20000000013 */
[----:B------:R-:W-:Y:S02]  /*7a90*/  F2FP.BF16.F32.PACK_AB R46, R5, R4 ;  /* 0x00000004052e723e */ /* 0x000fe400000010ff */
[----:B------:R-:W-:Y:S02]  /*7aa0*/  F2FP.BF16.F32.PACK_AB R47, R11, R6 ;  /* 0x000000060b2f723e */ /* 0x000fe400000010ff */
[----:B------:R-:W-:Y:S02]  /*7ab0*/  F2FP.BF16.F32.PACK_AB R88, R9, R8 ;  /* 0x000000080958723e */ /* 0x000fe400000010ff */
[----:B------:R-:W-:Y:S01]  /*7ac0*/  F2FP.BF16.F32.PACK_AB R89, R15, R10 ;  /* 0x0000000a0f59723e */ /* 0x000fe200000010ff */
[----:B------:R1:W-:Y:S01]  /*7ad0*/  STSM.16.M88.4 [R83+0x200], R44 ;  /* 0x0002002c53007844 */ /* 0x0003e20000000200 */
[----:B------:R-:W-:Y:S02]  /*7ae0*/  F2FP.BF16.F32.PACK_AB R90, R13, R12 ;  /* 0x0000000c0d5a723e */ /* 0x000fe400000010ff */
[----:B------:R-:W-:Y:S05]  /*7af0*/  F2FP.BF16.F32.PACK_AB R91, R19, R14 ;  /* 0x0000000e135b723e */ /* 0x000fea00000010ff */
[----:B------:R1:W-:Y:S01]  /*7b00*/  STSM.16.M88.4 [R82+0x200], R88 ;  /* 0x0002005852007844 */ /* 0x0003e20000000200 */
[----:B------:R-:W-:Y:S01]  /*7b10*/  @!PT LDS RZ, [RZ] ;  /* 0x00000000fffff984 */ /* 0x000fe20000000800 */
[----:B------:R-:W-:Y:S01]  /*7b20*/  @!PT LDS RZ, [RZ] ;  /* 0x00000000fffff984 */ /* 0x000fe20000000800 */
[----:B------:R-:W-:Y:S01]  /*7b30*/  @!PT LDS RZ, [RZ] ;  /* 0x00000000fffff984 */ /* 0x000fe20000000800 */
[----:B------:R-:W-:Y:S01]  /*7b40*/  @!PT LDS RZ, [RZ] ;  /* 0x00000000fffff984 */ /* 0x000fe20000000800 */
[----:B------:R2:W-:Y:S07]  /*7b50*/  MEMBAR.ALL.CTA ;  /* 0x0000000000007992 */ /* 0x0005ee0000008000 */
[----:B--2---:R-:W2:Y:S02]  /*7b60*/  FENCE.VIEW.ASYNC.S ;  /* 0x00000000000073c6 */ /* 0x004ea40000000000 */
[----:B--2---:R-:W-:Y:S06]  /*7b70*/  BAR.SYNC.DEFER_BLOCKING 0x1, 0x80 ;  /* 0x0042000000007b1d */ /* 0x004fec0000010000 */
[----:B------:R-:W-:Y:S05]  /*7b80*/  @P1 BRA `(.L_x_112) ;  /* 0x0000000000281947 */ /* 0x000fea0003800000 */
[----:B------:R-:W-:Y:S02]  /*7b90*/  UIADD3 UR6, UPT, UPT, UR51, 0x200, URZ ;  /* 0x0000020033067890 */ /* 0x000fe4000fffe0ff */
[----:B------:R-:W-:Y:S01]  /*7ba0*/  UIADD3 UR4, UP0, UPT, UR56, 0x780, URZ ;  /* 0x0000078038047890 */ /* 0x000fe2000ff1e0ff */
[----:B------:R-:W-:Y:S03]  /*7bb0*/  UMOV UR41, UR52 ;  /* 0x0000003400297c82 */ /* 0x000fe60008000000 */
[----:B------:R-:W-:Y:S01]  /*7bc0*/  MOV R76, UR6 ;  /* 0x00000006004c7c02 */ /* 0x000fe20008000f00 */
[----:B------:R-:W-:Y:S03]  /*7bd0*/  UIADD3.X UR5, UPT, UPT, URZ, UR57, URZ, UP0, !UPT ;  /* 0x00000039ff057290 */ /* 0x000fe600087fe4ff */
[----:B------:R-:W-:Y:S11]  /*7be0*/  R2UR UR40, R76 ;  /* 0x000000004c2872ca */ /* 0x000ff600000e0000 */
[----:B------:R-:W-:Y:S02]  /*7bf0*/  @!UPT UIADD3 URZ, UPT, UPT, URZ, URZ, URZ ;  /* 0x000000fffffff290 */ /* 0x000fe4000fffe0ff */
[----:B------:R2:W-:Y:S01]  /*7c00*/  UTMASTG.5D [UR40], [UR4] ;  /* 0x00000028040073b5 */ /* 0x0005e20008020000 */
[----:B------:R0:W-:Y:S01]  /*7c10*/  UTMACMDFLUSH ;  /* 0x00000000000079b7 */ /* 0x0001e20000000000 */
[----:B--2---:R-:W-:Y:S04]  /*7c20*/  DEPBAR.LE SB0, 0x1 ;  /* 0x000080400000791a */ /* 0x004fe80000000000 */
.L_x_112:
[----:B------:R-:W-:Y:S05]  /*7c30*/  BSYNC.RECONVERGENT B0 ;  /* 0x0000000000007941 */ /* 0x000fea0003800200 */
.L_x_111:
[----:B------:R-:W-:Y:S01]  /*7c40*/  BAR.SYNC.DEFER_BLOCKING 0x1, 0x80 ;  /* 0x0042000000007b1d */ /* 0x000fe20000010000 */
[----:B------:R-:W-:Y:S01]  /*7c50*/  LEA R4, R39, UR51, 0x3 ;  /* 0x0000003327047c11 */ /* 0x000fe2000f8e18ff */
[----:B------:R-:W-:Y:S01]  /*7c60*/  UISETP.NE.AND UP0, UPT, UR54, URZ, UPT ;  /* 0x000000ff3600728c */ /* 0x000fe2000bf05270 */
[----:B------:R-:W-:Y:S08]  /*7c70*/  @P0 SHF.L.U32 R3, R72, 0x1f, RZ ;  /* 0x0000001f48030819 */ /* 0x000ff000000006ff */
[----:B------:R-:W-:Y:S05]  /*7c80*/  BRA.U !UP0, `(.L_x_113) ;  /* 0x0000000108287547 */ /* 0x000fea000b800000 */
[----:B------:R-:W2:Y:S01]  /*7c90*/  S2R R0, SR_CgaCtaId ;  /* 0x0000000000007919 */ /* 0x000ea20000008800 */
[----:B------:R-:W-:Y:S01]  /*7ca0*/  ISETP.NE.U32.OR P1, PT, R80, 0x1, !P6 ;  /* 0x000000015000780c */ /* 0x000fe20007725470 */
[----:B------:R-:W-:Y:S01]  /*7cb0*/  IMAD.U32 R2, RZ, RZ, UR55 ;  /* 0x00000037ff027e24 */ /* 0x000fe2000f8e00ff */
[----:B------:R-:W-:Y:S04]  /*7cc0*/  UIADD3 UR55, UPT, UPT, UR55, 0x1, URZ ;  /* 0x0000000137377890 */ /* 0x000fe8000fffe0ff */
[----:B------:R-:W-:Y:S04]  /*7cd0*/  UISETP.NE.AND UP0, UPT, UR55, 0x4, UPT ;  /* 0x000000043700788c */ /* 0x000fe8000bf05270 */
[----:B------:R-:W-:Y:S03]  /*7ce0*/  USEL UR55, UR55, URZ, UP0 ;  /* 0x000000ff37377287 */ /* 0x000fe60008000000 */
[----:B------:R-:W-:Y:S05]  /*7cf0*/  @P1 LEA R2, R2, UR51, 0x3 ;  /* 0x0000003302021c11 */ /* 0x000fea000f8e18ff */
[----:B------:R-:W-:Y:S05]  /*7d00*/  @P1 VIADD R5, R2, 0x130 ;  /* 0x0000013002051836 */ /* 0x000fea0000000000 */
[----:B--2---:R-:W-:Y:S04]  /*7d10*/  @P1 PRMT R0, R0, 0x654, R5 ;  /* 0x0000065400001816 */ /* 0x004fe80000000005 */
[----:B------:R2:W-:Y:S03]  /*7d20*/  @P1 SYNCS.ARRIVE.TRANS64.RED.A1T0 RZ, [R0+URZ], RZ ;  /* 0x000000ff00ff19a7 */ /* 0x0005e600081004ff */
.L_x_113:
[----:B------:R-:W4:Y:S01]  /*7d30*/  @P0 SYNCS.PHASECHK.TRANS64.TRYWAIT P1, [R4+URZ+0x110], R3 ;  /* 0x00011003040005a7 */ /* 0x000f2200080211ff */
[----:B------:R-:W-:Y:S01]  /*7d40*/  BSSY B1, `(.L_x_114) ;  /* 0x0000012000017945 */ /* 0x000fe20003800000 */
[----:B----4-:R-:W-:Y:S03]  /*7d50*/  @P0 SEL R85, RZ, 0x1, !P1 ;  /* 0x00000001ff550807 */ /* 0x010fe60004800000 */
[----:B------:R-:W-:Y:S05]  /*7d60*/  @!P0 BRA `(.L_x_115) ;  /* 0x00000000003c8947 */ /* 0x000fea0003800000 */
[----:B------:R-:W-:Y:S01]  /*7d70*/  ISETP.NE.U32.AND P0, PT, R87, 0x1, PT ;  /* 0x000000015700780c */ /* 0x000fe20003f05070 */
[----:B------:R-:W-:Y:S01]  /*7d80*/  BSSY B0, `(.L_x_116) ;  /* 0x0000008000007945 */ /* 0x000fe20003800000 */
[----:B------:R-:W-:Y:S11]  /*7d90*/  ISETP.NE.AND P1, PT, R85, RZ, PT ;  /* 0x000000ff5500720c */ /* 0x000ff60003f25270 */
[----:B--2---:R-:W-:Y:S04]  /*7da0*/  @P0 IMAD R0, R39, 0x1000, R86 ;  /* 0x0000100027000824 */ /* 0x004fe800078e0256 */
[----:B------:R-:W-:Y:S01]  /*7db0*/  @P0 VIADD R5, R0, UR51 ;  /* 0x0000003300050c36 */ /* 0x000fe20008000000 */
[----:B------:R-:W-:Y:S06]  /*7dc0*/  @P1 BRA `(.L_x_117) ;  /* 0x00000000000c1947 */ /* 0x000fec0003800000 */
[----:B------:R-:W-:Y:S04]  /*7dd0*/  SHF.L.U32 R3, R72, 0x1f, RZ ;  /* 0x0000001f48037819 */ /* 0x000fe800000006ff */
[----:B------:R-:W2:Y:S02]  /*7de0*/  SYNCS.PHASECHK.TRANS64.TRYWAIT P1, [R4+URZ+0x110], R3 ;  /* 0x00011003040075a7 */ /* 0x000ea400080211ff */
[----:B--2---:R-:W-:Y:S05]  /*7df0*/  @!P1 BRA `(.L_x_118) ;  /* 0x0000002800409947 */ /* 0x004fea0003800000 */
.L_x_117:
[----:B------:R-:W-:Y:S05]  /*7e00*/  BSYNC B0 ;  /* 0x0000000000007941 */ /* 0x000fea0003800000 */
.L_x_116:
[----:B------:R-:W-:Y:S01]  /*7e10*/  @P0 IADD3 R5, PT, PT, R78, R5, RZ ;  /* 0x000000054e050210 */ /* 0x000fe20007ffe0ff */
[----:B------:R-:W-:Y:S05]  /*7e20*/  @P0 WARPSYNC.ALL ;  /* 0x0000000000000948 */ /* 0x000fea0003800000 */
[----:B------:R4:W1:Y:S01]  /*7e30*/  @P0 LDSM.16.M88.4 R40, [R0+UR51+0x200] ;  /* 0x000200330028083b */ /* 0x0008620008000200 */
[----:B------:R-:W-:Y:S03]  /*7e40*/  IADD3 R39, PT, PT, R39, 0x1, RZ ;  /* 0x0000000127277810 */ /* 0x000fe60007ffe0ff */
[----:B------:R4:W1:Y:S04]  /*7e50*/  @P0 LDSM.16.M88.4 R48, [R5+0x200] ;  /* 0x000200000530083b */ /* 0x0008680000000200 */
.L_x_115:
[----:B------:R-:W-:Y:S05]  /*7e60*/  BSYNC B1 ;  /* 0x0000000000017941 */ /* 0x000fea0003800000 */
.L_x_114:
[----:B--2-4-:R-:W-:Y:S05]  /*7e70*/  VIADD R0, R34, 0x20 ;  /* 0x0000002022007836 */ /* 0x014fea0000000000 */
[----:B------:R-:W-:Y:S04]  /*7e80*/  SHF.R.U32.HI R0, RZ, 0x15, R0 ;  /* 0x00000015ff007819 */ /* 0x000fe80000011600 */
[----:B------:R-:W-:Y:S11]  /*7e90*/  LOP3.LUT P0, RZ, R0, 0x3, R75, 0x48, !PT ;  /* 0x0000000300ff7812 */ /* 0x000ff6000780484b */
[----:B------:R-:W-:Y:S02]  /*7ea0*/  @!UPT UIADD3 URZ, UPT, UPT, URZ, URZ, URZ ;  /* 0x000000fffffff290 */ /* 0x000fe4000fffe0ff */
[----:B------:R-:W-:Y:S05]  /*7eb0*/  @!P0 BRA `(.L_x_119) ;  /* 0x0000000000408947 */ /* 0x000fea0003800000 */
[----:B------:R-:W2:Y:S01]  /*7ec0*/  LDCU.64 UR8, c[0x4][0x70] ;  /* 0x01000e00ff0877ac */ /* 0x000ea20008000a00 */
[----:B------:R-:W-:Y:S01]  /*7ed0*/  MOV R3, 0x0 ;  /* 0x0000000000037802 */ /* 0x000fe20000000f00 */
[----:B------:R-:W-:Y:S02]  /*7ee0*/  HFMA2 R12, -RZ, RZ, 0, 5.9604644775390625e-08 ;  /* 0x00000001ff0c7431 */ /* 0x000fe400000001ff */
[----:B------:R-:W-:Y:S02]  /*7ef0*/  IMAD.MOV.U32 R8, RZ, RZ, 0x192 ;  /* 0x00000192ff087424 */ /* 0x000fe400078e00ff */
[----:B------:R-:W-:Y:S01]  /*7f00*/  IMAD.MOV.U32 R13, RZ, RZ, RZ ;  /* 0x000000ffff0d7224 */ /* 0x000fe200078e00ff */
[----:B------:R-:W4:Y:S01]  /*7f10*/  LDCU.64 UR6, c[0x4][0x78] ;  /* 0x01000f00ff0677ac */ /* 0x000f220008000a00 */
[----:B------:R-:W1:Y:S01]  /*7f20*/  LDC.64 R2, c[0x4][R3] ;  /* 0x0100000003027b82 */ /* 0x000e620000000a00 */
[----:B------:R-:W5:Y:S01]  /*7f30*/  LDCU.64 UR4, c[0x4][0x10] ;  /* 0x01000200ff0477ac */ /* 0x000f620008000a00 */
[----:B--2---:R-:W-:Y:S01]  /*7f40*/  MOV R5, UR9 ;  /* 0x0000000900057c02 */ /* 0x004fe20008000f00 */
[----:B------:R-:W-:Y:S01]  /*7f50*/  IMAD.U32 R4, RZ, RZ, UR8 ;  /* 0x00000008ff047e24 */ /* 0x000fe2000f8e00ff */
[----:B----4-:R-:W-:Y:S01]  /*7f60*/  MOV R7, UR7 ;  /* 0x0000000700077c02 */ /* 0x010fe20008000f00 */
[----:B------:R-:W-:Y:S01]  /*7f70*/  IMAD.U32 R6, RZ, RZ, UR6 ;  /* 0x00000006ff067e24 */ /* 0x000fe2000f8e00ff */
[----:B-----5:R-:W-:Y:S01]  /*7f80*/  MOV R11, UR5 ;  /* 0x00000005000b7c02 */ /* 0x020fe20008000f00 */
[----:B------:R-:W-:Y:S02]  /*7f90*/  IMAD.U32 R10, RZ, RZ, UR4 ;  /* 0x00000004ff0a7e24 */ /* 0x000fe4000f8e00ff */
[----:B------:R-:W-:Y:S07]  /*7fa0*/  LEPC R20, `(.L_x_119) ;  /* 0x000000001014794e */ /* 0x000fee0000000000 */
[----:B-1-3--:R-:W-:Y:S05]  /*7fb0*/  CALL.ABS.NOINC R2 ;  /* 0x0000000002007343 */ /* 0x00afea0003c00000 */
.L_x_119:
[----:B-1----:R-:W-:Y:S01]  /*7fc0*/  SHF.L.U32 R20, R40, 0x10, RZ ;  /* 0x0000001028147819 */ /* 0x002fe200000006ff */
[----:B------:R-:W-:Y:S05]  /*7fd0*/  WARPSYNC.ALL ;  /* 0x0000000000007948 */ /* 0x000fea0003800000 */
[----:B------:R-:W-:Y:S01]  /*7fe0*/  R2UR UR4, R34 ;  /* 0x00000000220472ca */ /* 0x000fe200000e0000 */
[----:B------:R-:W1:Y:S01]  /*7ff0*/  S2R R92, SR_CgaCtaId ;  /* 0x00000000005c7919 */ /* 0x000e620000008800 */
[----:B------:R-:W-:Y:S01]  /*8000*/  LOP3.LUT R21, R40, 0xffff0000, RZ, 0xc0, !PT ;  /* 0xffff000028157812 */ /* 0x000fe200078ec0ff */
[----:B------:R-:W-:Y:S01]  /*8010*/  BSSY.RECONVERGENT B0, `(.L_x_120) ;  /* 0x0000052000007945 */ /* 0x000fe20003800200 */
[----:B------:R-:W-:Y:S02]  /*8020*/  LOP3.LUT R36, R41, 0xffff0000, RZ, 0xc0, !PT ;  /* 0xffff000029247812 */ /* 0x000fe400078ec0ff */
[----:B------:R-:W-:Y:S02]  /*8030*/  LOP3.LUT R38, R43, 0xffff0000, RZ, 0xc0, !PT ;  /* 0xffff00002b267812 */ /* 0x000fe400078ec0ff */
[----:B------:R-:W-:Y:S02]  /*8040*/  SHF.L.U32 R37, R51, 0x10, RZ ;  /* 0x0000001033257819 */ /* 0x000fe400000006ff */
[----:B------:R-:W-:Y:S02]  /*8050*/  ISETP.NE.AND P6, PT, R81, RZ, PT ;  /* 0x000000ff5100720c */ /* 0x000fe40003fc5270 */
[----:B------:R-:W-:Y:S01]  /*8060*/  ISETP.NE.AND P1, PT, R74, RZ, PT ;  /* 0x000000ff4a00720c */ /* 0x000fe20003f25270 */
[----:B------:R-:W2:Y:S01]  /*8070*/  LDTM.16dp256bit.x4 R4, tmem[UR4+0x20] ;  /* 0x00002004000479ee */ /* 0x000ea20008120000 */
[----:B------:R-:W-:Y:S02]  /*8080*/  ISETP.NE.U32.OR P0, PT, R80, 0x1, !P6 ;  /* 0x000000015000780c */ /* 0x000fe40007705470 */
[----:B------:R-:W-:Y:S11]  /*8090*/  MOV R93, UR55 ;  /* 0x00000037005d7c02 */ /* 0x000ff60008000f00 */
[----:B------:R-:W-:Y:S04]  /*80a0*/  @P0 LEA R93, R93, UR51, 0x3 ;  /* 0x000000335d5d0c11 */ /* 0x000fe8000f8e18ff */
[----:B------:R-:W-:Y:S04]  /*80b0*/  @P0 IADD3 R93, PT, PT, R93, 0x130, RZ ;  /* 0x000001305d5d0810 */ /* 0x000fe80007ffe0ff */
[----:B-1----:R-:W-:Y:S01]  /*80c0*/  @P0 PRMT R93, R92, 0x654, R93 ;  /* 0x000006545c5d0816 */ /* 0x002fe2000000005d */
[C---:B--2---:R-:W-:Y:S01]  /*80d0*/  FMUL R0, R33.reuse, R4 ;  /* 0x0000000421007220 */ /* 0x044fe20000400000 */
[C---:B------:R-:W-:Y:S01]  /*80e0*/  FMUL R2, R33.reuse, R5 ;  /* 0x0000000521027220 */ /* 0x040fe20000400000 */
[C---:B------:R-:W-:Y:S01]  /*80f0*/  FMUL R3, R33.reuse, R6 ;  /* 0x0000000621037220 */ /* 0x040fe20000400000 */
[----:B------:R-:W-:Y:S01]  /*8100*/  FMUL R7, R33, R7 ;  /* 0x0000000721077220 */ /* 0x000fe20000400000 */
[----:B------:R-:W-:Y:S01]  /*8110*/  FFMA R0, R35, R20, R0 ;  /* 0x0000001423007223 */ /* 0x000fe20000000000 */
[----:B------:R-:W-:Y:S01]  /*8120*/  SHF.L.U32 R20, R41, 0x10, RZ ;  /* 0x0000001029147819 */ /* 0x000fe200000006ff */
[----:B------:R-:W-:Y:S01]  /*8130*/  FFMA R2, R35, R21, R2 ;  /* 0x0000001523027223 */ /* 0x000fe20000000002 */
[----:B------:R-:W-:Y:S01]  /*8140*/  SHF.L.U32 R21, R43, 0x10, RZ ;  /* 0x000000102b157819 */ /* 0x000fe200000006ff */
[C---:B------:R-:W-:Y:S01]  /*8150*/  FMUL R4, R33.reuse, R8 ;  /* 0x0000000821047220 */ /* 0x040fe20000400000 */
[----:B------:R-:W-:Y:S01]  /*8160*/  FMUL R5, R33, R9 ;  /* 0x0000000921057220 */ /* 0x000fe20000400000 */
[C---:B------:R-:W-:Y:S01]  /*8170*/  FFMA R3, R35.reuse, R20, R3 ;  /* 0x0000001423037223 */ /* 0x040fe20000000003 */
[C---:B------:R-:W-:Y:S01]  /*8180*/  SHF.L.U32 R20, R42.reuse, 0x10, RZ ;  /* 0x000000102a147819 */ /* 0x040fe200000006ff */
[----:B------:R-:W-:Y:S01]  /*8190*/  FFMA R7, R35, R36, R7 ;  /* 0x0000002423077223 */ /* 0x000fe20000000007 */
[----:B------:R-:W-:Y:S01]  /*81a0*/  LOP3.LUT R36, R42, 0xffff0000, RZ, 0xc0, !PT ;  /* 0xffff00002a247812 */ /* 0x000fe200078ec0ff */
[----:B------:R-:W-:Y:S01]  /*81b0*/  FMUL R6, R33, R10 ;  /* 0x0000000a21067220 */ /* 0x000fe20000400000 */
[----:B------:R-:W-:Y:S01]  /*81c0*/  F2FP.BF16.F32.PACK_AB R44, R2, R0 ;  /* 0x00000000022c723e */ /* 0x000fe200000010ff */
[C---:B------:R-:W-:Y:S01]  /*81d0*/  FFMA R4, R35.reuse, R20, R4 ;  /* 0x0000001423047223 */ /* 0x040fe20000000004 */
[C---:B------:R-:W-:Y:S01]  /*81e0*/  SHF.L.U32 R20, R48.reuse, 0x10, RZ ;  /* 0x0000001030147819 */ /* 0x040fe200000006ff */
[----:B------:R-:W-:Y:S01]  /*81f0*/  FFMA R5, R35, R36, R5 ;  /* 0x0000002423057223 */ /* 0x000fe20000000005 */
[----:B------:R-:W-:Y:S01]  /*8200*/  LOP3.LUT R36, R48, 0xffff0000, RZ, 0xc0, !PT ;  /* 0xffff000030247812 */ /* 0x000fe200078ec0ff */
[----:B------:R-:W-:Y:S01]  /*8210*/  FMUL R11, R33, R11 ;  /* 0x0000000b210b7220 */ /* 0x000fe20000400000 */
[----:B------:R-:W-:Y:S01]  /*8220*/  F2FP.BF16.F32.PACK_AB R45, R7, R3 ;  /* 0x00000003072d723e */ /* 0x000fe200000010ff */
[----:B------:R-:W-:Y:S01]  /*8230*/  FFMA R6, R35, R21, R6 ;  /* 0x0000001523067223 */ /* 0x000fe20000000006 */
[----:B------:R-:W-:Y:S01]  /*8240*/  SHF.L.U32 R21, R49, 0x10, RZ ;  /* 0x0000001031157819 */ /* 0x000fe200000006ff */
[----:B------:R-:W-:Y:S01]  /*8250*/  FMUL R8, R33, R12 ;  /* 0x0000000c21087220 */ /* 0x000fe20000400000 */
[----:B------:R-:W-:Y:S01]  /*8260*/  F2FP.BF16.F32.PACK_AB R46, R5, R4 ;  /* 0x00000004052e723e */ /* 0x000fe200000010ff */
[C---:B------:R-:W-:Y:S01]  /*8270*/  FMUL R9, R33.reuse, R13 ;  /* 0x0000000d21097220 */ /* 0x040fe20000400000 */
[----:B------:R-:W-:Y:S01]  /*8280*/  FMUL R10, R33, R14 ;  /* 0x0000000e210a7220 */ /* 0x000fe20000400000 */
[----:B------:R-:W-:Y:S01]  /*8290*/  FFMA R11, R35, R38, R11 ;  /* 0x00000026230b7223 */ /* 0x000fe2000000000b */
[----:B------:R-:W-:Y:S01]  /*82a0*/  LOP3.LUT R38, R51, 0xffff0000, RZ, 0xc0, !PT ;  /* 0xffff000033267812 */ /* 0x000fe200078ec0ff */
[C---:B------:R-:W-:Y:S01]  /*82b0*/  FFMA R8, R35.reuse, R20, R8 ;  /* 0x0000001423087223 */ /* 0x040fe20000000008 */
[C---:B------:R-:W-:Y:S01]  /*82c0*/  FFMA R9, R35.reuse, R36, R9 ;  /* 0x0000002423097223 */ /* 0x040fe20000000009 */
[----:B------:R-:W-:Y:S01]  /*82d0*/  FFMA R10, R35, R21, R10 ;  /* 0x00000015230a7223 */ /* 0x000fe2000000000a */
[----:B------:R-:W-:Y:S01]  /*82e0*/  LOP3.LUT R20, R49, 0xffff0000, RZ, 0xc0, !PT ;  /* 0xffff000031147812 */ /* 0x000fe200078ec0ff */
[C---:B------:R-:W-:Y:S01]  /*82f0*/  FMUL R15, R33.reuse, R15 ;  /* 0x0000000f210f7220 */ /* 0x040fe20000400000 */
[C---:B------:R-:W-:Y:S01]  /*8300*/  SHF.L.U32 R21, R50.reuse, 0x10, RZ ;  /* 0x0000001032157819 */ /* 0x040fe200000006ff */
[C---:B------:R-:W-:Y:S01]  /*8310*/  FMUL R12, R33.reuse, R16 ;  /* 0x00000010210c7220 */ /* 0x040fe20000400000 */
[----:B------:R-:W-:Y:S01]  /*8320*/  LOP3.LUT R36, R50, 0xffff0000, RZ, 0xc0, !PT ;  /* 0xffff000032247812 */ /* 0x000fe200078ec0ff */
[C---:B------:R-:W-:Y:S01]  /*8330*/  FMUL R13, R33.reuse, R17 ;  /* 0x00000011210d7220 */ /* 0x040fe20000400000 */
        /* <DEDUP_REMOVED lines=9> */
[----:B------:R-:W-:Y:S01]  /*83d0*/  F2FP.BF16.F32.PACK_AB R89, R15, R10 ;  /* 0x0000000a0f59723e */ /* 0x000fe200000010ff */
[----:B------:R1:W-:Y:S01]  /*83e0*/  STSM.16.M88.4 [R83+0x1200], R44 ;  /* 0x0012002c53007844 */ /* 0x0003e20000000200 */
[----:B------:R-:W-:Y:S02]  /*83f0*/  F2FP.BF16.F32.PACK_AB R90, R13, R12 ;  /* 0x0000000c0d5a723e */ /* 0x000fe400000010ff */
[----:B------:R-:W-:Y:S02]  /*8400*/  F2FP.BF16.F32.PACK_AB R91, R19, R14 ;  /* 0x0000000e135b723e */ /* 0x000fe400000010ff */
[----:B------:R-:W-:Y:S02]  /*8410*/  LEA R16, R39, UR51, 0x3 ;  /* 0x0000003327107c11 */ /* 0x000fe4000f8e18ff */
[----:B------:R-:W-:Y:S01]  /*8420*/  @P0 SHF.L.U32 R17, R72, 0x1f, RZ ;  /* 0x0000001f48110819 */ /* 0x000fe200000006ff */
        /* <DEDUP_REMOVED lines=9> */
[----:B------:R-:W-:Y:S02]  /*84c0*/  UIADD3 UR4, UP0, UPT, UR56, 0x780, URZ ;  /* 0x0000078038047890 */ /* 0x000fe4000ff1e0ff */
[----:B------:R-:W-:Y:S02]  /*84d0*/  UIADD3 UR40, UPT, UPT, UR51, 0x1200, URZ ;  /* 0x0000120033287890 */ /* 0x000fe4000fffe0ff */
[----:B------:R-:W-:Y:S02]  /*84e0*/  UIADD3 UR41, UPT, UPT, UR52, 0x20, URZ ;  /* 0x0000002034297890 */ /* 0x000fe4000fffe0ff */
[----:B------:R-:W-:Y:S09]  /*84f0*/  UIADD3.X UR5, UPT, UPT, URZ, UR57, URZ, UP0, !UPT ;  /* 0x00000039ff057290 */ /* 0x000ff200087fe4ff */
[----:B------:R2:W-:Y:S01]  /*8500*/  UTMASTG.5D [UR40], [UR4] ;  /* 0x00000028040073b5 */ /* 0x0005e20008020000 */
[----:B------:R0:W-:Y:S01]  /*8510*/  UTMACMDFLUSH ;  /* 0x00000000000079b7 */ /* 0x0001e20000000000 */
[----:B--2---:R-:W-:Y:S04]  /*8520*/  DEPBAR.LE SB0, 0x1 ;  /* 0x000080400000791a */ /* 0x004fe80000000000 */
.L_x_121:
[----:B------:R-:W-:Y:S05]  /*8530*/  BSYNC.RECONVERGENT B0 ;  /* 0x0000000000007941 */ /* 0x000fea0003800200 */
.L_x_120:
[----:B------:R-:W-:Y:S01]  /*8540*/  BAR.SYNC.DEFER_BLOCKING 0x1, 0x80 ;  /* 0x0042000000007b1d */ /* 0x000fe20000010000 */
[----:B------:R-:W-:Y:S04]  /*8550*/  UIADD3 UR48, UPT, UPT, UR55, 0x1, URZ ;  /* 0x0000000137307890 */ /* 0x000fe8000fffe0ff */
[----:B------:R-:W-:Y:S04]  /*8560*/  UISETP.NE.AND UP0, UPT, UR48, 0x4, UPT ;  /* 0x000000043000788c */ /* 0x000fe8000bf05270 */
[----:B------:R-:W-:Y:S01]  /*8570*/  USEL UR48, UR48, URZ, UP0 ;  /* 0x000000ff30307287 */ /* 0x000fe20008000000 */
[----:B------:R2:W-:Y:S01]  /*8580*/  @P0 SYNCS.ARRIVE.TRANS64.RED.A1T0 RZ, [R93+URZ], RZ ;  /* 0x000000ff5dff09a7 */ /* 0x0005e200081004ff */
[----:B------:R-:W-:Y:S01]  /*8590*/  BSSY B1, `(.L_x_122) ;  /* 0x0000013000017945 */ /* 0x000fe20003800000 */
[----:B------:R-:W4:Y:S02]  /*85a0*/  @P0 SYNCS.PHASECHK.TRANS64.TRYWAIT P1, [R16+URZ+0x110], R17 ;  /* 0x00011011100005a7 */ /* 0x000f2400080211ff */
[----:B----4-:R-:W-:Y:S01]  /*85b0*/  @P0 SEL R85, RZ, 0x1, !P1 ;  /* 0x00000001ff550807 */ /* 0x010fe20004800000 */
[----:B--2---:R-:W-:Y:S06]  /*85c0*/  @!P0 BRA `(.L_x_123) ;  /* 0x00000000003c8947 */ /* 0x004fec0003800000 */
[----:B------:R-:W-:Y:S01]  /*85d0*/  ISETP.NE.U32.AND P0, PT, R87, 0x1, PT ;  /* 0x000000015700780c */ /* 0x000fe20003f05070 */
[----:B------:R-:W-:Y:S01]  /*85e0*/  BSSY B0, `(.L_x_124) ;  /* 0x0000008000007945 */ /* 0x000fe20003800000 */
[----:B------:R-:W-:Y:S11]  /*85f0*/  ISETP.NE.AND P1, PT, R85, RZ, PT ;  /* 0x000000ff5500720c */ /* 0x000ff60003f25270 */
[----:B------:R-:W-:Y:S04]  /*8600*/  @P0 IMAD R0, R39, 0x1000, R86 ;  /* 0x0000100027000824 */ /* 0x000fe800078e0256 */
[----:B------:R-:W-:Y:S01]  /*8610*/  @P0 VIADD R3, R0, UR51 ;  /* 0x0000003300030c36 */ /* 0x000fe20008000000 */
[----:B------:R-:W-:Y:S06]  /*8620*/  @P1 BRA `(.L_x_125) ;  /* 0x00000000000c1947 */ /* 0x000fec0003800000 */
[----:B------:R-:W-:Y:S04]  /*8630*/  SHF.L.U32 R5, R72, 0x1f, RZ ;  /* 0x0000001f48057819 */ /* 0x000fe800000006ff */
[----:B------:R-:W2:Y:S02]  /*8640*/  SYNCS.PHASECHK.TRANS64.TRYWAIT P1, [R16+URZ+0x110], R5 ;  /* 0x00011005100075a7 */ /* 0x000ea400080211ff */
[----:B--2---:R-:W-:Y:S05]  /*8650*/  @!P1 BRA `(.L_x_126) ;  /* 0x00000020003c9947 */ /* 0x004fea0003800000 */
.L_x_125:
[----:B------:R-:W-:Y:S05]  /*8660*/  BSYNC B0 ;  /* 0x0000000000007941 */ /* 0x000fea0003800000 */
.L_x_124:
[----:B------:R-:W-:Y:S01]  /*8670*/  @P0 IADD3 R3, PT, PT, R78, R3, RZ ;  /* 0x000000034e030210 */ /* 0x000fe20007ffe0ff */
[----:B------:R-:W-:Y:S05]  /*8680*/  @P0 WARPSYNC.ALL ;  /* 0x0000000000000948 */ /* 0x000fea0003800000 */
[----:B------:R4:W1:Y:S01]  /*8690*/  @P0 LDSM.16.M88.4 R40, [R0+UR51+0x200] ;  /* 0x000200330028083b */ /* 0x0008620008000200 */
[----:B------:R-:W-:Y:S03]  /*86a0*/  IADD3 R39, PT, PT, R39, 0x1, RZ ;  /* 0x0000000127277810 */ /* 0x000fe60007ffe0ff */
[----:B------:R4:W1:Y:S04]  /*86b0*/  @P0 LDSM.16.M88.4 R48, [R3+0x200] ;  /* 0x000200000330083b */ /* 0x0008680000000200 */
.L_x_123:
[----:B------:R-:W-:Y:S05]  /*86c0*/  BSYNC B1 ;  /* 0x0000000000017941 */ /* 0x000fea0003800000 */
.L_x_122:
[----:B----4-:R-:W-:Y:S05]  /*86d0*/  VIADD R0, R34, 0x40 ;  /* 0x0000004022007836 */ /* 0x010fea0000000000 */
        /* <DEDUP_REMOVED lines=20> */
.L_x_127:
[----:B-1----:R-:W-:Y:S01]  /*8820*/  SHF.L.U32 R20, R40, 0x10, RZ ;  /* 0x0000001028147819 */ /* 0x002fe200000006ff */
[----:B------:R-:W-:Y:S05]  /*8830*/  WARPSYNC.ALL ;  /* 0x0000000000007948 */ /* 0x000fea0003800000 */
[----:B------:R-:W-:Y:S01]  /*8840*/  R2UR UR4, R34 ;  /* 0x00000000220472ca */ /* 0x000fe200000e0000 */
[----:B------:R-:W-:Y:S01]  /*8850*/  BSSY.RECONVERGENT B0, `(.L_x_128) ;  /* 0x0000053000007945 */ /* 0x000fe20003800200 */
[----:B------:R-:W-:Y:S02]  /*8860*/  LOP3.LUT R21, R40, 0xffff0000, RZ, 0xc0, !PT ;  /* 0xffff000028157812 */ /* 0x000fe400078ec0ff */
[----:B------:R-:W-:Y:S02]  /*8870*/  LOP3.LUT R36, R41, 0xffff0000, RZ, 0xc0, !PT ;  /* 0xffff000029247812 */ /* 0x000fe400078ec0ff */
[----:B------:R-:W-:Y:S02]  /*8880*/  SHF.L.U32 R37, R43, 0x10, RZ ;  /* 0x000000102b257819 */ /* 0x000fe400000006ff */
[----:B------:R-:W-:Y:S02]  /*8890*/  LOP3.LUT R38, R51, 0xffff0000, RZ, 0xc0, !PT ;  /* 0xffff000033267812 */ /* 0x000fe400078ec0ff */
[----:B------:R-:W-:Y:S02]  /*88a0*/  ISETP.NE.AND P6, PT, R81, RZ, PT ;  /* 0x000000ff5100720c */ /* 0x000fe40003fc5270 */
[----:B------:R-:W-:Y:S01]  /*88b0*/  ISETP.NE.AND P1, PT, R74, RZ, PT ;  /* 0x000000ff4a00720c */ /* 0x000fe20003f25270 */
[----:B--2---:R-:W1:Y:S01]  /*88c0*/  LDTM.16dp256bit.x4 R4, tmem[UR4+0x40] ;  /* 0x00004004000479ee */ /* 0x004e620008120000 */
[----:B------:R-:W-:Y:S02]  /*88d0*/  ISETP.NE.U32.OR P0, PT, R80, 0x1, !P6 ;  /* 0x000000015000780c */ /* 0x000fe40007705470 */
[----:B------:R-:W-:Y:S11]  /*88e0*/  MOV R93, UR48 ;  /* 0x00000030005d7c02 */ /* 0x000ff60008000f00 */
[----:B------:R-:W-:Y:S04]  /*88f0*/  @P0 LEA R93, R93, UR51, 0x3 ;  /* 0x000000335d5d0c11 */ /* 0x000fe8000f8e18ff */
[----:B------:R-:W-:Y:S04]  /*8900*/  @P0 IADD3 R93, PT, PT, R93, 0x130, RZ ;  /* 0x000001305d5d0810 */ /* 0x000fe80007ffe0ff */
[----:B------:R-:W-:Y:S01]  /*8910*/  @P0 PRMT R93, R92, 0x654, R93 ;  /* 0x000006545c5d0816 */ /* 0x000fe2000000005d */
[C---:B-1----:R-:W-:Y:S01]  /*8920*/  FMUL R0, R33.reuse, R4 ;  /* 0x0000000421007220 */ /* 0x042fe20000400000 */
[C---:B------:R-:W-:Y:S01]  /*8930*/  FMUL R2, R33.reuse, R5 ;  /* 0x0000000521027220 */ /* 0x040fe20000400000 */
[C---:B------:R-:W-:Y:S01]  /*8940*/  FMUL R3, R33.reuse, R6 ;  /* 0x0000000621037220 */ /* 0x040fe20000400000 */
[----:B------:R-:W-:Y:S01]  /*8950*/  FMUL R7, R33, R7 ;  /* 0x0000000721077220 */ /* 0x000fe20000400000 */
[----:B------:R-:W-:Y:S01]  /*8960*/  FFMA R0, R35, R20, R0 ;  /* 0x0000001423007223 */ /* 0x000fe20000000000 */
[----:B------:R-:W-:Y:S01]  /*8970*/  SHF.L.U32 R20, R41, 0x10, RZ ;  /* 0x0000001029147819 */ /* 0x000fe200000006ff */
[----:B------:R-:W-:Y:S01]  /*8980*/  FFMA R2, R35, R21, R2 ;  /* 0x0000001523027223 */ /* 0x000fe20000000002 */
[C---:B------:R-:W-:Y:S01]  /*8990*/  SHF.L.U32 R21, R42.reuse, 0x10, RZ ;  /* 0x000000102a157819 */ /* 0x040fe200000006ff */
[C---:B------:R-:W-:Y:S01]  /*89a0*/  FMUL R4, R33.reuse, R8 ;  /* 0x0000000821047220 */ /* 0x040fe20000400000 */
[----:B------:R-:W-:Y:S01]  /*89b0*/  FMUL R5, R33, R9 ;  /* 0x0000000921057220 */ /* 0x000fe20000400000 */
[C---:B------:R-:W-:Y:S01]  /*89c0*/  FFMA R3, R35.reuse, R20, R3 ;  /* 0x0000001423037223 */ /* 0x040fe20000000003 */
[----:B------:R-:W-:Y:S01]  /*89d0*/  LOP3.LUT R20, R42, 0xffff0000, RZ, 0xc0, !PT ;  /* 0xffff00002a147812 */ /* 0x000fe200078ec0ff */
[----:B------:R-:W-:Y:S01]  /*89e0*/  FFMA R7, R35, R36, R7 ;  /* 0x0000002423077223 */ /* 0x000fe20000000007 */
[----:B------:R-:W-:Y:S01]  /*89f0*/  LOP3.LUT R36, R43, 0xffff0000, RZ, 0xc0, !PT ;  /* 0xffff00002b247812 */ /* 0x000fe200078ec0ff */
[C---:B------:R-:W-:Y:S01]  /*8a00*/  FMUL R6, R33.reuse, R10 ;  /* 0x0000000a21067220 */ /* 0x040fe20000400000 */
[----:B------:R-:W-:Y:S01]  /*8a10*/  F2FP.BF16.F32.PACK_AB R44, R2, R0 ;  /* 0x00000000022c723e */ /* 0x000fe200000010ff */
[----:B------:R-:W-:Y:S01]  /*8a20*/  FMUL R11, R33, R11 ;  /* 0x0000000b210b7220 */ /* 0x000fe20000400000 */
[----:B------:R-:W-:Y:S01]  /*8a30*/  F2FP.BF16.F32.PACK_AB R45, R7, R3 ;  /* 0x00000003072d723e */ /* 0x000fe200000010ff */
[----:B------:R-:W-:Y:S01]  /*8a40*/  FFMA R4, R35, R21, R4 ;  /* 0x0000001523047223 */ /* 0x000fe20000000004 */
[----:B------:R-:W-:Y:S01]  /*8a50*/  SHF.L.U32 R21, R49, 0x10, RZ ;  /* 0x0000001031157819 */ /* 0x000fe200000006ff */
[C---:B------:R-:W-:Y:S01]  /*8a60*/  FFMA R5, R35.reuse, R20, R5 ;  /* 0x0000001423057223 */ /* 0x040fe20000000005 */
[C---:B------:R-:W-:Y:S01]  /*8a70*/  SHF.L.U32 R20, R48.reuse, 0x10, RZ ;  /* 0x0000001030147819 */ /* 0x040fe200000006ff */
[----:B------:R-:W-:Y:S01]  /*8a80*/  FFMA R6, R35, R37, R6 ;  /* 0x0000002523067223 */ /* 0x000fe20000000006 */
[----:B------:R-:W-:Y:S01]  /*8a90*/  SHF.L.U32 R37, R51, 0x10, RZ ;  /* 0x0000001033257819 */ /* 0x000fe200000006ff */
[----:B------:R-:W-:Y:S01]  /*8aa0*/  FFMA R11, R35, R36, R11 ;  /* 0x00000024230b7223 */ /* 0x000fe2000000000b */
[----:B------:R-:W-:Y:S01]  /*8ab0*/  LOP3.LUT R36, R48, 0xffff0000, RZ, 0xc0, !PT ;  /* 0xffff000030247812 */ /* 0x000fe200078ec0ff */
[----:B------:R-:W-:Y:S01]  /*8ac0*/  FMUL R8, R33, R12 ;  /* 0x0000000c21087220 */ /* 0x000fe20000400000 */
[----:B------:R-:W-:Y:S01]  /*8ad0*/  F2FP.BF16.F32.PACK_AB R46, R5, R4 ;  /* 0x00000004052e723e */ /* 0x000fe200000010ff */
[C---:B------:R-:W-:Y:S01]  /*8ae0*/  FMUL R9, R33.reuse, R13 ;  /* 0x0000000d21097220 */ /* 0x040fe20000400000 */
[----:B------:R-:W-:Y:S01]  /*8af0*/  FMUL R10, R33, R14 ;  /* 0x0000000e210a7220 */ /* 0x000fe20000400000 */
[----:B------:R-:W-:Y:S01]  /*8b00*/  FFMA R8, R35, R20, R8 ;  /* 0x0000001423087223 */ /* 0x000fe20000000008 */
[----:B------:R-:W-:Y:S01]  /*8b10*/  LOP3.LUT R20, R49, 0xffff0000, RZ, 0xc0, !PT ;  /* 0xffff000031147812 */ /* 0x000fe200078ec0ff */
[C---:B------:R-:W-:Y:S01]  /*8b20*/  FFMA R9, R35.reuse, R36, R9 ;  /* 0x0000002423097223 */ /* 0x040fe20000000009 */
[----:B------:R-:W-:Y:S01]  /*8b30*/  FFMA R10, R35, R21, R10 ;  /* 0x00000015230a7223 */ /* 0x000fe2000000000a */
        /* <DEDUP_REMOVED lines=36> */
.L_x_129:
[----:B------:R-:W-:Y:S05]  /*8d80*/  BSYNC.RECONVERGENT B0 ;  /* 0x0000000000007941 */ /* 0x000fea0003800200 */
.L_x_128:
        /* <DEDUP_REMOVED lines=18> */
.L_x_133:
[----:B------:R-:W-:Y:S05]  /*8eb0*/  BSYNC B0 ;  /* 0x0000000000007941 */ /* 0x000fea0003800000 */
.L_x_132:
[----:B------:R-:W-:Y:S01]  /*8ec0*/  @P0 IADD3 R3, PT, PT, R78, R3, RZ ;  /* 0x000000034e030210 */ /* 0x000fe20007ffe0ff */
[----:B------:R-:W-:Y:S05]  /*8ed0*/  @P0 WARPSYNC.ALL ;  /* 0x0000000000000948 */ /* 0x000fea0003800000 */
[----:B------:R4:W1:Y:S04]  /*8ee0*/  @P0 LDSM.16.M88.4 R40, [R39+UR51+0x200] ;  /* 0x000200332728083b */ /* 0x0008680008000200 */
[----:B------:R4:W1:Y:S02]  /*8ef0*/  @P0 LDSM.16.M88.4 R48, [R3+0x200] ;  /* 0x000200000330083b */ /* 0x0008640000000200 */
.L_x_131:
[----:B------:R-:W-:Y:S05]  /*8f00*/  BSYNC B1 ;  /* 0x0000000000017941 */ /* 0x000fea0003800000 */
.L_x_130:
[----:B--2---:R-:W-:Y:S05]  /*8f10*/  VIADD R0, R34, 0x60 ;  /* 0x0000006022007836 */ /* 0x004fea0000000000 */
[----:B------:R-:W-:Y:S04]  /*8f20*/  SHF.R.U32.HI R0, RZ, 0x15, R0 ;  /* 0x00000015ff007819 */ /* 0x000fe80000011600 */
[----:B------:R-:W-:Y:S11]  /*8f30*/  LOP3.LUT P0, RZ, R0, 0x3, R75, 0x48, !PT ;  /* 0x0000000300ff7812 */ /* 0x000ff6000780484b */
[----:B------:R-:W-:Y:S02]  /*8f40*/  @!UPT UIADD3 URZ, UPT, UPT, URZ, URZ, URZ ;  /* 0x000000fffffff290 */ /* 0x000fe4000fffe0ff */
[----:B------:R-:W-:Y:S05]  /*8f50*/  @!P0 BRA `(.L_x_135) ;  /* 0x0000000000408947 */ /* 0x000fea0003800000 */
[----:B------:R-:W2:Y:S01]  /*8f60*/  LDCU.64 UR8, c[0x4][0x70] ;  /* 0x01000e00ff0877ac */ /* 0x000ea20008000a00 */
[----:B----4-:R-:W-:Y:S01]  /*8f70*/  MOV R3, 0x0 ;  /* 0x0000000000037802 */ /* 0x010fe20000000f00 */
        /* <DEDUP_REMOVED lines=14> */
.L_x_135:
[----:B------:R-:W-:Y:S01]  /*9060*/  ISETP.NE.AND P0, PT, R74, RZ, PT ;  /* 0x000000ff4a00720c */ /* 0x000fe20003f05270 */
[----:B------:R-:W-:Y:S05]  /*9070*/  WARPSYNC.ALL ;  /* 0x0000000000007948 */ /* 0x000fea0003800000 */
[----:B------:R-:W-:Y:S01]  /*9080*/  R2UR UR4, R34 ;  /* 0x00000000220472ca */ /* 0x000fe200000e0000 */
[----:B------:R-:W-:Y:S01]  /*9090*/  BSSY.RECONVERGENT B0, `(.L_x_136) ;  /* 0x0000050000007945 */ /* 0x000fe20003800200 */
[----:B------:R-:W-:Y:S02]  /*90a0*/  R2UR UR5, R84 ;  /* 0x00000000540572ca */ /* 0x000fe400000e0000 */
[C---:B-1----:R-:W-:Y:S02]  /*90b0*/  SHF.L.U32 R20, R40.reuse, 0x10, RZ ;  /* 0x0000001028147819 */ /* 0x042fe400000006ff */
[----:B------:R-:W-:Y:S02]  /*90c0*/  LOP3.LUT R21, R40, 0xffff0000, RZ, 0xc0, !PT ;  /* 0xffff000028157812 */ /* 0x000fe400078ec0ff */
[C---:B------:R-:W-:Y:S02]  /*90d0*/  SHF.L.U32 R36, R41.reuse, 0x10, RZ ;  /* 0x0000001029247819 */ /* 0x040fe400000006ff */
[----:B------:R-:W-:Y:S02]  /*90e0*/  LOP3.LUT R38, R41, 0xffff0000, RZ, 0xc0, !PT ;  /* 0xffff000029267812 */ /* 0x000fe400078ec0ff */
[C---:B------:R-:W-:Y:S01]  /*90f0*/  SHF.L.U32 R37, R42.reuse, 0x10, RZ ;  /* 0x000000102a257819 */ /* 0x040fe200000006ff */
[----:B------:R-:W1:Y:S01]  /*9100*/  LDTM.16dp256bit.x4 R4, tmem[UR4+0x60] ;  /* 0x00006004000479ee */ /* 0x000e620008120000 */
[----:B------:R-:W-:Y:S01]  /*9110*/  LOP3.LUT R40, R42, 0xffff0000, RZ, 0xc0, !PT ;  /* 0xffff00002a287812 */ /* 0x000fe200078ec0ff */
[----:B------:R-:W-:Y:S01]  /*9120*/  NOP ;  /* 0x0000000000007918 */ /* 0x000fe20000000000 */
[C---:B----4-:R-:W-:Y:S01]  /*9130*/  SHF.L.U32 R39, R43.reuse, 0x10, RZ ;  /* 0x000000102b277819 */ /* 0x050fe200000006ff */
[----:B------:R-:W-:Y:S01]  /*9140*/  UIADD3 UR5, UPT, UPT, UR5, 0x180, URZ ;  /* 0x0000018005057890 */ /* 0x000fe2000fffe0ff */
[----:B------:R-:W-:Y:S02]  /*9150*/  LOP3.LUT R42, R43, 0xffff0000, RZ, 0xc0, !PT ;  /* 0xffff00002b2a7812 */ /* 0x000fe400078ec0ff */
[C---:B------:R-:W-:Y:S01]  /*9160*/  SHF.L.U32 R41, R48.reuse, 0x10, RZ ;  /* 0x0000001030297819 */ /* 0x040fe200000006ff */
[----:B------:R-:W-:Y:S01]  /*9170*/  UPRMT UR5, UR49, 0x654, UR5 ;  /* 0x0000065431057896 */ /* 0x000fe20008000005 */
[----:B------:R-:W-:Y:S02]  /*9180*/  LOP3.LUT R44, R48, 0xffff0000, RZ, 0xc0, !PT ;  /* 0xffff0000302c7812 */ /* 0x000fe400078ec0ff */
[C---:B------:R-:W-:Y:S02]  /*9190*/  SHF.L.U32 R43, R49.reuse, 0x10, RZ ;  /* 0x00000010312b7819 */ /* 0x040fe400000006ff */
[----:B------:R-:W-:Y:S02]  /*91a0*/  LOP3.LUT R46, R49, 0xffff0000, RZ, 0xc0, !PT ;  /* 0xffff0000312e7812 */ /* 0x000fe400078ec0ff */
[C---:B------:R-:W-:Y:S02]  /*91b0*/  SHF.L.U32 R45, R50.reuse, 0x10, RZ ;  /* 0x00000010322d7819 */ /* 0x040fe400000006ff */
[----:B-1----:R-:W-:Y:S01]  /*91c0*/  SYNCS.ARRIVE.TRANS64.RED.A1T0 RZ, [UR5], RZ ;  /* 0x000000ffffff79a7 */ /* 0x002fe20008100405 */
[----:B------:R-:W-:Y:S02]  /*91d0*/  LOP3.LUT R48, R50, 0xffff0000, RZ, 0xc0, !PT ;  /* 0xffff000032307812 */ /* 0x000fe400078ec0ff */
[C---:B------:R-:W-:Y:S02]  /*91e0*/  SHF.L.U32 R47, R51.reuse, 0x10, RZ ;  /* 0x00000010332f7819 */ /* 0x040fe400000006ff */
[----:B------:R-:W-:Y:S01]  /*91f0*/  LOP3.LUT R50, R51, 0xffff0000, RZ, 0xc0, !PT ;  /* 0xffff000033327812 */ /* 0x000fe200078ec0ff */
[C---:B------:R-:W-:Y:S01]  /*9200*/  FMUL R0, R33.reuse, R4 ;  /* 0x0000000421007220 */ /* 0x040fe20000400000 */
[C---:B------:R-:W-:Y:S01]  /*9210*/  FMUL R2, R33.reuse, R5 ;  /* 0x0000000521027220 */ /* 0x040fe20000400000 */
[C---:B------:R-:W-:Y:S01]  /*9220*/  FMUL R3, R33.reuse, R6 ;  /* 0x0000000621037220 */ /* 0x040fe20000400000 */
[----:B------:R-:W-:Y:S01]  /*9230*/  FMUL R7, R33, R7 ;  /* 0x0000000721077220 */ /* 0x000fe20000400000 */
[C---:B------:R-:W-:Y:S01]  /*9240*/  FFMA R0, R35.reuse, R20, R0 ;  /* 0x0000001423007223 */ /* 0x040fe20000000000 */
[C---:B------:R-:W-:Y:S01]  /*9250*/  FFMA R2, R35.reuse, R21, R2 ;  /* 0x0000001523027223 */ /* 0x040fe20000000002 */
[C---:B------:R-:W-:Y:S01]  /*9260*/  FFMA R3, R35.reuse, R36, R3 ;  /* 0x0000002423037223 */ /* 0x040fe20000000003 */
[----:B------:R-:W-:Y:S01]  /*9270*/  FFMA R7, R35, R38, R7 ;  /* 0x0000002623077223 */ /* 0x000fe20000000007 */
[C---:B------:R-:W-:Y:S01]  /*9280*/  FMUL R4, R33.reuse, R8 ;  /* 0x0000000821047220 */ /* 0x040fe20000400000 */
[C---:B------:R-:W-:Y:S01]  /*9290*/  FMUL R5, R33.reuse, R9 ;  /* 0x0000000921057220 */ /* 0x040fe20000400000 */
[----:B------:R-:W-:Y:S01]  /*92a0*/  F2FP.BF16.F32.PACK_AB R84, R2, R0 ;  /* 0x000000000254723e */ /* 0x000fe200000010ff */
[----:B------:R-:W-:Y:S01]  /*92b0*/  FMUL R6, R33, R10 ;  /* 0x0000000a21067220 */ /* 0x000fe20000400000 */
[----:B------:R-:W-:Y:S01]  /*92c0*/  F2FP.BF16.F32.PACK_AB R85, R7, R3 ;  /* 0x000000030755723e */ /* 0x000fe200000010ff */
[C---:B------:R-:W-:Y:S01]  /*92d0*/  FFMA R4, R35.reuse, R37, R4 ;  /* 0x0000002523047223 */ /* 0x040fe20000000004 */
[----:B------:R-:W-:Y:S01]  /*92e0*/  FFMA R5, R35, R40, R5 ;  /* 0x0000002823057223 */ /* 0x000fe20000000005 */
[C---:B------:R-:W-:Y:S01]  /*92f0*/  FMUL R11, R33.reuse, R11 ;  /* 0x0000000b210b7220 */ /* 0x040fe20000400000 */
[C---:B------:R-:W-:Y:S01]  /*9300*/  FMUL R8, R33.reuse, R12 ;  /* 0x0000000c21087220 */ /* 0x040fe20000400000 */
[----:B------:R-:W-:Y:S01]  /*9310*/  FMUL R9, R33, R13 ;  /* 0x0000000d21097220 */ /* 0x000fe20000400000 */
[----:B------:R-:W-:Y:S01]  /*9320*/  FFMA R6, R35, R39, R6 ;  /* 0x0000002723067223 */ /* 0x000fe20000000006 */
        /* <DEDUP_REMOVED lines=11> */
[C---:B------:R-:W-:Y:S01]  /*93e0*/  FFMA R12, R35.reuse, R45, R12 ;  /* 0x0000002d230c7223 */ /* 0x040fe2000000000c */
[C---:B------:R-:W-:Y:S01]  /*93f0*/  FFMA R13, R35.reuse, R48, R13 ;  /* 0x00000030230d7223 */ /* 0x040fe2000000000d */
[C---:B------:R-:W-:Y:S01]  /*9400*/  FFMA R14, R35.reuse, R47, R14 ;  /* 0x0000002f230e7223 */ /* 0x040fe2000000000e */
[----:B------:R-:W-:Y:S01]  /*9410*/  FFMA R19, R35, R50, R19 ;  /* 0x0000003223137223 */ /* 0x000fe20000000013 */
[----:B---3--:R-:W-:Y:S02]  /*9420*/  F2FP.BF16.F32.PACK_AB R86, R5, R4 ;  /* 0x000000040556723e */ /* 0x008fe400000010ff */
        /* <DEDUP_REMOVED lines=22> */
.L_x_137:
[----:B------:R-:W-:Y:S05]  /*9590*/  BSYNC.RECONVERGENT B0 ;  /* 0x0000000000007941 */ /* 0x000fea0003800200 */
.L_x_136:
[----:B------:R-:W-:Y:S01]  /*95a0*/  BAR.SYNC.DEFER_BLOCKING 0x1, 0x80 ;  /* 0x0042000000007b1d */ /* 0x000fe20000010000 */
[----:B------:R-:W-:Y:S01]  /*95b0*/  UISETP.NE.AND UP0, UPT, UR54, -0x4, UPT ;  /* 0xfffffffc3600788c */ /* 0x000fe2000bf05270 */
[----:B------:R-:W-:Y:S08]  /*95c0*/  IADD3 R0, PT, PT, R30, 0x1, RZ ;  /* 0x000000011e007810 */ /* 0x000ff00007ffe0ff */
[----:B------:R-:W-:Y:S05]  /*95d0*/  BRA.U !UP0, `(.L_x_138) ;  /* 0x0000000108287547 */ /* 0x000fea000b800000 */
[----:B------:R-:W-:Y:S01]  /*95e0*/  ISETP.NE.AND P0, PT, R81, RZ, PT ;  /* 0x000000ff5100720c */ /* 0x000fe20003f05270 */
[----:B------:R-:W-:Y:S01]  /*95f0*/  IMAD.U32 R2, RZ, RZ, UR55 ;  /* 0x00000037ff027e24 */ /* 0x000fe2000f8e00ff */
[----:B------:R-:W-:Y:S02]  /*9600*/  UIADD3 UR55, UPT, UPT, UR55, 0x1, URZ ;  /* 0x0000000137377890 */ /* 0x000fe4000fffe0ff */
[----:B------:R-:W-:Y:S02]  /*9610*/  ISETP.NE.U32.OR P0, PT, R80, 0x1, !P0 ;  /* 0x000000015000780c */ /* 0x000fe40004705470 */
[----:B------:R-:W-:Y:S04]  /*9620*/  UISETP.NE.AND UP0, UPT, UR55, 0x4, UPT ;  /* 0x000000043700788c */ /* 0x000fe8000bf05270 */
[----:B------:R-:W-:Y:S07]  /*9630*/  USEL UR55, UR55, URZ, UP0 ;  /* 0x000000ff37377287 */ /* 0x000fee0008000000 */
[----:B------:R-:W-:Y:S05]  /*9640*/  @P0 LEA R2, R2, UR51, 0x3 ;  /* 0x0000003302020c11 */ /* 0x000fea000f8e18ff */
[----:B------:R-:W-:Y:S05]  /*9650*/  @P0 VIADD R3, R2, 0x130 ;  /* 0x0000013002030836 */ /* 0x000fea0000000000 */
[----:B------:R-:W-:Y:S04]  /*9660*/  @P0 PRMT R3, R92, 0x654, R3 ;  /* 0x000006545c030816 */ /* 0x000fe80000000003 */
[----:B------:R2:W-:Y:S03]  /*9670*/  @P0 SYNCS.ARRIVE.TRANS64.RED.A1T0 RZ, [R3+URZ], RZ ;  /* 0x000000ff03ff09a7 */ /* 0x0005e600081004ff */
.L_x_138:
[----:B------:R-:W-:Y:S01]  /*9680*/  LOP3.LUT P0, RZ, R62, 0x1, RZ, 0xc0, !PT ;  /* 0x000000013eff7812 */ /* 0x000fe2000780c0ff */
[----:B------:R-:W-:Y:S01]  /*9690*/  UIADD3 UR54, UPT, UPT, UR54, 0x4, URZ ;  /* 0x0000000436367890 */ /* 0x000fe2000fffe0ff */
[----:B------:R-:W-:Y:S01]  /*96a0*/  ISETP.NE.AND P1, PT, R0, 0x2, PT ;  /* 0x000000020000780c */ /* 0x000fe20003f25270 */
[----:B------:R-:W-:Y:S01]  /*96b0*/  UMOV UR48, UR53 ;  /* 0x0000003500307c82 */ /* 0x000fe20008000000 */
[----:B------:R-:W-:Y:S01]  /*96c0*/  LOP3.LUT R70, R70, 0x1, RZ, 0x3c, !PT ;  /* 0x0000000146467812 */ /* 0x000fe200078e3cff */
[----:B------:R-:W-:Y:S01]  /*96d0*/  IMAD.IADD R16, R29, 0x1, R58 ;  /* 0x000000011d107824 */ /* 0x000fe200078e023a */
[----:B------:R-:W-:Y:S01]  /*96e0*/  SEL R2, RZ, 0x1, P1 ;  /* 0x00000001ff027807 */ /* 0x000fe20000800000 */
[----:B------:R-:W-:Y:S01]  /*96f0*/  IMAD.IADD R19, R31, 0x1, R64 ;  /* 0x000000011f137824 */ /* 0x000fe200078e0240 */
[----:B------:R-:W-:Y:S02]  /*9700*/  SEL R30, R0, RZ, P1 ;  /* 0x000000ff001e7207 */ /* 0x000fe40000800000 */
[----:B------:R-:W-:Y:S03]  /*9710*/  LOP3.LUT R71, R71, R2, RZ, 0x3c, !PT ;  /* 0x0000000247477212 */ /* 0x000fe600078e3cff */
[----:B------:R-:W-:Y:S05]  /*9720*/  @P0 BRA `(.L_x_139) ;  /* 0xffffffcc00080947 */ /* 0x000fea000383ffff */
[----:B------:R-:W-:-:S09]  /*9730*/  UISETP.NE.AND UP0, UPT, UR50, URZ, UPT ;  /* 0x000000ff3200728c */ /* 0x000fd2000bf05270 */
[----:B------:R-:W-:Y:S05]  /*9740*/  BRA.U !UP0, `(.L_x_140) ;  /* 0x0000000108487547 */ /* 0x000fea000b800000 */
[----:B------:R-:W3:Y:S02]  /*9750*/  LDCU.64 UR4, c[0x0][0x990] ;  /* 0x00013200ff0477ac */ /* 0x000ee40008000a00 */
[----:B---3--:R-:W-:-:S04]  /*9760*/  UISETP.NE.U32.AND UP0, UPT, UR4, URZ, UPT ;  /* 0x000000ff0400728c */ /* 0x008fc8000bf05070 */
[----:B------:R-:W-:-:S09]  /*9770*/  UISETP.NE.AND.EX UP0, UPT, UR5, URZ, UPT, UP0 ;  /* 0x000000ff0500728c */ /* 0x000fd2000bf05300 */
[----:B------:R-:W-:Y:S05]  /*9780*/  BRA.U UP0, `(.L_x_141) ;  /* 0x00000001000c7547 */ /* 0x000fea000b800000 */
[----:B------:R-:W-:-:S13]  /*9790*/  FSETP.NEU.AND P0, PT, R35, RZ, PT ;  /* 0x000000ff2300720b */ /* 0x000fda0003f0d000 */
[----:B------:R-:W-:Y:S05]  /*97a0*/  @!P0 EXIT ;  /* 0x000000000000894d */ /* 0x000fea0003800000 */
[----:B------:R-:W-:Y:S05]  /*97b0*/  BRA `(.L_x_140) ;  /* 0x00000000002c7947 */ /* 0x000fea0003800000 */
.L_x_141:
[----:B------:R-:W-:Y:S01]  /*97c0*/  ISETP.NE.AND P0, PT, R79, RZ, PT ;  /* 0x000000ff4f00720c */ /* 0x000fe20003f05270 */
[----:B------:R-:W-:-:S12]  /*97d0*/  BSSY.RECONVERGENT B0, `(.L_x_140) ;  /* 0x0000009000007945 */ /* 0x000fd80003800200 */
[----:B------:R-:W-:Y:S05]  /*97e0*/  @P0 BRA `(.L_x_142) ;  /* 0x0000000000140947 */ /* 0x000fea0003800000 */
[----:B------:R-:W3:Y:S02]  /*97f0*/  LDCU.64 UR4, c[0x0][0x988] ;  /* 0x00013100ff0477ac */ /* 0x000ee40008000a00 */
[----:B---3--:R-:W-:-:S04]  /*9800*/  ISETP.NE.U32.AND P0, PT, RZ, UR4, PT ;  /* 0x00000004ff007c0c */ /* 0x008fc8000bf05070 */
[----:B------:R-:W-:-:S13]  /*9810*/  ISETP.NE.AND.EX P0, PT, RZ, UR5, PT, P0 ;  /* 0x00000005ff007c0c */ /* 0x000fda000bf05300 */
[----:B------:R-:W-:Y:S05]  /*9820*/  @!P0 EXIT ;  /* 0x000000000000894d */ /* 0x000fea0003800000 */
[----:B------:R-:W-:Y:S05]  /*9830*/  BRA `(.L_x_143) ;  /* 0x0000000000087947 */ /* 0x000fea0003800000 */
.L_x_142:
[----:B------:R-:W-:-:S13]  /*9840*/  FSETP.NEU.AND P0, PT, R35, RZ, PT ;  /* 0x000000ff2300720b */ /* 0x000fda0003f0d000 */
[----:B------:R-:W-:Y:S05]  /*9850*/  @!P0 EXIT ;  /* 0x000000000000894d */ /* 0x000fea0003800000 */
.L_x_143:
[----:B------:R-:W-:Y:S05]  /*9860*/  BSYNC.RECONVERGENT B0 ;  /* 0x0000000000007941 */ /* 0x000fea0003800200 */
.L_x_140:
[----:B------:R-:W-:Y:S01]  /*9870*/  ULEA UR4, UR55, UR51, 0x3 ;  /* 0x0000003337047291 */ /* 0x000fe2000f8e18ff */
[----:B------:R-:W-:-:S04]  /*9880*/  DEPBAR.LE SB0, 0x0 ;  /* 0x000080000000791a */ /* 0x000fc80000000000 */
[----:B------:R-:W-:-:S04]  /*9890*/  UIADD3 UR4, UPT, UPT, UR4, 0x130, URZ ;  /* 0x0000013004047890 */ /* 0x000fc8000fffe0ff */
[----:B------:R-:W-:-:S09]  /*98a0*/  UPRMT UR4, UR49, 0x654, UR4 ;  /* 0x0000065431047896 */ /* 0x000fd20008000004 */
[----:B------:R-:W-:Y:S01]  /*98b0*/  SYNCS.ARRIVE.TRANS64.RED.A1T0 RZ, [UR4], RZ ;  /* 0x000000ffffff79a7 */ /* 0x000fe20008100404 */
[----:B------:R-:W-:Y:S05]  /*98c0*/  EXIT ;  /* 0x000000000000794d */ /* 0x000fea0003800000 */
.L_x_25:
[----:B------:R-:W-:Y:S07]  /*98d0*/  MOV R3, UR45 ;  /* 0x0000002d00037c02 */ /* 0x000fee0008000f00 */
.L_x_144:
[----:B---3--:R3:W4:Y:S02]  /*98e0*/  SYNCS.PHASECHK.TRANS64.TRYWAIT P0, [R3+URZ+0x88], R14 ;  /* 0x0000880e030075a7 */ /* 0x00872400080011ff */
[----:B----4-:R-:W-:Y:S05]  /*98f0*/  @!P0 NANOSLEEP.SYNCS 0x989680 ;  /* 0x009896800000895d */ /* 0x010fea0003900000 */
[----:B------:R-:W4:Y:S02]  /*9900*/  @!P0 SYNCS.PHASECHK.TRANS64 P0, [R3+URZ+0x88], R14 ;  /* 0x0000880e030085a7 */ /* 0x000f2400080010ff */
[----:B----4-:R-:W-:Y:S05]  /*9910*/  @!P0 BRA `(.L_x_144) ;  /* 0xfffffffc00f08947 */ /* 0x010fea000383ffff */
[----:B------:R-:W-:Y:S05]  /*9920*/  BRA `(.L_x_24) ;  /* 0xffffff84007c7947 */ /* 0x000fea000383ffff */
.L_x_32:
[----:B------:R-:W-:Y:S07]  /*9930*/  MOV R4, UR49 ;  /* 0x0000003100047c02 */ /* 0x000fee0008000f00 */
.L_x_145:
[----:B----4-:R4:W1:Y:S02]  /*9940*/  SYNCS.PHASECHK.TRANS64.TRYWAIT P0, [R4+URZ+0x88], R7 ;  /* 0x00008807040075a7 */ /* 0x01086400080011ff */
[----:B-1----:R-:W-:Y:S05]  /*9950*/  @!P0 NANOSLEEP.SYNCS 0x989680 ;  /* 0x009896800000895d */ /* 0x002fea0003900000 */
[----:B------:R-:W1:Y:S02]  /*9960*/  @!P0 SYNCS.PHASECHK.TRANS64 P0, [R4+URZ+0x88], R7 ;  /* 0x00008807040085a7 */ /* 0x000e6400080010ff */
[----:B-1----:R-:W-:Y:S05]  /*9970*/  @!P0 BRA `(.L_x_145) ;  /* 0xfffffffc00f08947 */ /* 0x002fea000383ffff */
[----:B------:R-:W-:Y:S05]  /*9980*/  BRA `(.L_x_31) ;  /* 0xffffff8c001c7947 */ /* 0x000fea000383ffff */
.L_x_37:
[----:B-1----:R-:W-:-:S07]  /*9990*/  MOV R2, UR53 ;  /* 0x0000003500027c02 */ /* 0x002fce0008000f00 */
.L_x_146:
[----:B-1----:R1:W3:Y:S02]  /*99a0*/  SYNCS.PHASECHK.TRANS64.TRYWAIT P0, [R2+URZ+0x160], R3 ;  /* 0x00016003020075a7 */ /* 0x0022e400080011ff */
[----:B---3--:R-:W-:Y:S05]  /*99b0*/  @!P0 NANOSLEEP.SYNCS 0x989680 ;  /* 0x009896800000895d */ /* 0x008fea0003900000 */
[----:B------:R-:W3:Y:S02]  /*99c0*/  @!P0 SYNCS.PHASECHK.TRANS64 P0, [R2+URZ+0x160], R3 ;  /* 0x00016003020085a7 */ /* 0x000ee400080010ff */
[----:B---3--:R-:W-:Y:S05]  /*99d0*/  @!P0 BRA `(.L_x_146) ;  /* 0xfffffffc00f08947 */ /* 0x008fea000383ffff */
[----:B------:R-:W-:Y:S05]  /*99e0*/  BRA `(.L_x_147) ;  /* 0xffffff9000487947 */ /* 0x000fea000383ffff */
.L_x_41:
[----:B------:R-:W-:-:S07]  /*99f0*/  MOV R0, UR4 ;  /* 0x0000000400007c02 */ /* 0x000fce0008000f00 */
.L_x_148:
[----:B-1----:R1:W2:Y:S02]  /*9a00*/  SYNCS.PHASECHK.TRANS64.TRYWAIT P0, [R0+URZ], R3 ;  /* 0x00000003000075a7 */ /* 0x0022a400080011ff */
[----:B--2---:R-:W-:Y:S05]  /*9a10*/  @!P0 NANOSLEEP.SYNCS 0x989680 ;  /* 0x009896800000895d */ /* 0x004fea0003900000 */
[----:B------:R-:W2:Y:S02]  /*9a20*/  @!P0 SYNCS.PHASECHK.TRANS64 P0, [R0+URZ], R3 ;  /* 0x00000003000085a7 */ /* 0x000ea400080010ff */
[----:B--2---:R-:W-:Y:S05]  /*9a30*/  @!P0 BRA `(.L_x_148) ;  /* 0xfffffffc00f08947 */ /* 0x004fea000383ffff */
[----:B------:R-:W-:Y:S05]  /*9a40*/  BRA `(.L_x_149) ;  /* 0xffffff9400987947 */ /* 0x000fea000383ffff */
.L_x_42:
[----:B------:R-:W-:-:S07]  /*9a50*/  MOV R0, UR4 ;  /* 0x0000000400007c02 */ /* 0x000fce0008000f00 */
.L_x_150:
[----:B-1----:R1:W2:Y:S02]  /*9a60*/  SYNCS.PHASECHK.TRANS64.TRYWAIT P0, [R0+URZ], R3 ;  /* 0x00000003000075a7 */ /* 0x0022a400080011ff */
[----:B--2---:R-:W-:Y:S05]  /*9a70*/  @!P0 NANOSLEEP.SYNCS 0x989680 ;  /* 0x009896800000895d */ /* 0x004fea0003900000 */
[----:B------:R-:W2:Y:S02]  /*9a80*/  @!P0 SYNCS.PHASECHK.TRANS64 P0, [R0+URZ], R3 ;  /* 0x00000003000085a7 */ /* 0x000ea400080010ff */
[----:B--2---:R-:W-:Y:S05]  /*9a90*/  @!P0 BRA `(.L_x_150) ;  /* 0xfffffffc00f08947 */ /* 0x004fea000383ffff */
[----:B------:R-:W-:Y:S05]  /*9aa0*/  BRA `(.L_x_151) ;  /* 0xffffff9400a47947 */ /* 0x000fea000383ffff */
.L_x_43:
[----:B------:R-:W-:-:S07]  /*9ab0*/  MOV R0, UR4 ;  /* 0x0000000400007c02 */ /* 0x000fce0008000f00 */
.L_x_152:
[----:B-1----:R1:W2:Y:S02]  /*9ac0*/  SYNCS.PHASECHK.TRANS64.TRYWAIT P0, [R0+URZ], R3 ;  /* 0x00000003000075a7 */ /* 0x0022a400080011ff */
[----:B--2---:R-:W-:Y:S05]  /*9ad0*/  @!P0 NANOSLEEP.SYNCS 0x989680 ;  /* 0x009896800000895d */ /* 0x004fea0003900000 */
[----:B------:R-:W2:Y:S02]  /*9ae0*/  @!P0 SYNCS.PHASECHK.TRANS64 P0, [R0+URZ], R3 ;  /* 0x00000003000085a7 */ /* 0x000ea400080010ff */
[----:B--2---:R-:W-:Y:S05]  /*9af0*/  @!P0 BRA `(.L_x_152) ;  /* 0xfffffffc00f08947 */ /* 0x004fea000383ffff */
[----:B------:R-:W-:Y:S05]  /*9b00*/  BRA `(.L_x_153) ;  /* 0xffffff9400b07947 */ /* 0x000fea000383ffff */
.L_x_44:
[----:B------:R-:W-:-:S07]  /*9b10*/  MOV R0, UR4 ;  /* 0x0000000400007c02 */ /* 0x000fce0008000f00 */
.L_x_154:
[----:B-1----:R1:W2:Y:S02]  /*9b20*/  SYNCS.PHASECHK.TRANS64.TRYWAIT P0, [R0+URZ], R3 ;  /* 0x00000003000075a7 */ /* 0x0022a400080011ff */
[----:B--2---:R-:W-:Y:S05]  /*9b30*/  @!P0 NANOSLEEP.SYNCS 0x989680 ;  /* 0x009896800000895d */ /* 0x004fea0003900000 */
[----:B------:R-:W2:Y:S02]  /*9b40*/  @!P0 SYNCS.PHASECHK.TRANS64 P0, [R0+URZ], R3 ;  /* 0x00000003000085a7 */ /* 0x000ea400080010ff */
[----:B--2---:R-:W-:Y:S05]  /*9b50*/  @!P0 BRA `(.L_x_154) ;  /* 0xfffffffc00f08947 */ /* 0x004fea000383ffff */
[----:B------:R-:W-:Y:S05]  /*9b60*/  BRA `(.L_x_155) ;  /* 0xffffff9400bc7947 */ /* 0x000fea000383ffff */
.L_x_45:
[----:B------:R-:W-:-:S07]  /*9b70*/  MOV R0, UR4 ;  /* 0x0000000400007c02 */ /* 0x000fce0008000f00 */
.L_x_156:
[----:B-1----:R1:W2:Y:S02]  /*9b80*/  SYNCS.PHASECHK.TRANS64.TRYWAIT P0, [R0+URZ], R3 ;  /* 0x00000003000075a7 */ /* 0x0022a400080011ff */
[----:B--2---:R-:W-:Y:S05]  /*9b90*/  @!P0 NANOSLEEP.SYNCS 0x989680 ;  /* 0x009896800000895d */ /* 0x004fea0003900000 */
[----:B------:R-:W2:Y:S02]  /*9ba0*/  @!P0 SYNCS.PHASECHK.TRANS64 P0, [R0+URZ], R3 ;  /* 0x00000003000085a7 */ /* 0x000ea400080010ff */
[----:B--2---:R-:W-:Y:S05]  /*9bb0*/  @!P0 BRA `(.L_x_156) ;  /* 0xfffffffc00f08947 */ /* 0x004fea000383ffff */
[----:B------:R-:W-:Y:S05]  /*9bc0*/  BRA `(.L_x_157) ;  /* 0xffffff9400c87947 */ /* 0x000fea000383ffff */
.L_x_46:
[----:B------:R-:W-:-:S07]  /*9bd0*/  MOV R0, UR4 ;  /* 0x0000000400007c02 */ /* 0x000fce0008000f00 */
.L_x_158:
[----:B-1----:R1:W2:Y:S02]  /*9be0*/  SYNCS.PHASECHK.TRANS64.TRYWAIT P0, [R0+URZ], R3 ;  /* 0x00000003000075a7 */ /* 0x0022a400080011ff */
[----:B--2---:R-:W-:Y:S05]  /*9bf0*/  @!P0 NANOSLEEP.SYNCS 0x989680 ;  /* 0x009896800000895d */ /* 0x004fea0003900000 */
[----:B------:R-:W2:Y:S02]  /*9c00*/  @!P0 SYNCS.PHASECHK.TRANS64 P0, [R0+URZ], R3 ;  /* 0x00000003000085a7 */ /* 0x000ea400080010ff */
[----:B--2---:R-:W-:Y:S05]  /*9c10*/  @!P0 BRA `(.L_x_158) ;  /* 0xfffffffc00f08947 */ /* 0x004fea000383ffff */
[----:B------:R-:W-:Y:S05]  /*9c20*/  BRA `(.L_x_159) ;  /* 0xffffff9400d47947 */ /* 0x000fea000383ffff */
.L_x_47:
[----:B------:R-:W-:-:S07]  /*9c30*/  MOV R0, UR4 ;  /* 0x0000000400007c02 */ /* 0x000fce0008000f00 */
.L_x_160:
[----:B-1----:R1:W2:Y:S02]  /*9c40*/  SYNCS.PHASECHK.TRANS64.TRYWAIT P0, [R0+URZ], R3 ;  /* 0x00000003000075a7 */ /* 0x0022a400080011ff */
[----:B--2---:R-:W-:Y:S05]  /*9c50*/  @!P0 NANOSLEEP.SYNCS 0x989680 ;  /* 0x009896800000895d */ /* 0x004fea0003900000 */
[----:B------:R-:W2:Y:S02]  /*9c60*/  @!P0 SYNCS.PHASECHK.TRANS64 P0, [R0+URZ], R3 ;  /* 0x00000003000085a7 */ /* 0x000ea400080010ff */
[----:B--2---:R-:W-:Y:S05]  /*9c70*/  @!P0 BRA `(.L_x_160) ;  /* 0xfffffffc00f08947 */ /* 0x004fea000383ffff */
[----:B------:R-:W-:Y:S05]  /*9c80*/  BRA `(.L_x_161) ;  /* 0xffffff9400e07947 */ /* 0x000fea000383ffff */
.L_x_48:
[----:B------:R-:W-:-:S07]  /*9c90*/  MOV R0, UR4 ;  /* 0x0000000400007c02 */ /* 0x000fce0008000f00 */
.L_x_162:
[----:B-1----:R1:W2:Y:S02]  /*9ca0*/  SYNCS.PHASECHK.TRANS64.TRYWAIT P0, [R0+URZ], R3 ;  /* 0x00000003000075a7 */ /* 0x0022a400080011ff */
[----:B--2---:R-:W-:Y:S05]  /*9cb0*/  @!P0 NANOSLEEP.SYNCS 0x989680 ;  /* 0x009896800000895d */ /* 0x004fea0003900000 */
[----:B------:R-:W2:Y:S02]  /*9cc0*/  @!P0 SYNCS.PHASECHK.TRANS64 P0, [R0+URZ], R3 ;  /* 0x00000003000085a7 */ /* 0x000ea400080010ff */
[----:B--2---:R-:W-:Y:S05]  /*9cd0*/  @!P0 BRA `(.L_x_162) ;  /* 0xfffffffc00f08947 */ /* 0x004fea000383ffff */
[----:B------:R-:W-:Y:S05]  /*9ce0*/  BRA `(.L_x_163) ;  /* 0xffffff9400ec7947 */ /* 0x000fea000383ffff */
.L_x_49:
[----:B------:R-:W-:-:S07]  /*9cf0*/  MOV R0, UR4 ;  /* 0x0000000400007c02 */ /* 0x000fce0008000f00 */
.L_x_164:
[----:B-1----:R1:W2:Y:S02]  /*9d00*/  SYNCS.PHASECHK.TRANS64.TRYWAIT P0, [R0+URZ], R3 ;  /* 0x00000003000075a7 */ /* 0x0022a400080011ff */
[----:B--2---:R-:W-:Y:S05]  /*9d10*/  @!P0 NANOSLEEP.SYNCS 0x989680 ;  /* 0x009896800000895d */ /* 0x004fea0003900000 */
[----:B------:R-:W2:Y:S02]  /*9d20*/  @!P0 SYNCS.PHASECHK.TRANS64 P0, [R0+URZ], R3 ;  /* 0x00000003000085a7 */ /* 0x000ea400080010ff */
[----:B--2---:R-:W-:Y:S05]  /*9d30*/  @!P0 BRA `(.L_x_164) ;  /* 0xfffffffc00f08947 */ /* 0x004fea000383ffff */
[----:B------:R-:W-:Y:S05]  /*9d40*/  BRA `(.L_x_165) ;  /* 0xffffff9400f87947 */ /* 0x000fea000383ffff */
.L_x_50:
[----:B------:R-:W-:-:S07]  /*9d50*/  MOV R0, UR4 ;  /* 0x0000000400007c02 */ /* 0x000fce0008000f00 */
.L_x_166:
[----:B-1----:R1:W2:Y:S02]  /*9d60*/  SYNCS.PHASECHK.TRANS64.TRYWAIT P0, [R0+URZ], R3 ;  /* 0x00000003000075a7 */ /* 0x0022a400080011ff */
[----:B--2---:R-:W-:Y:S05]  /*9d70*/  @!P0 NANOSLEEP.SYNCS 0x989680 ;  /* 0x009896800000895d */ /* 0x004fea0003900000 */
[----:B------:R-:W2:Y:S02]  /*9d80*/  @!P0 SYNCS.PHASECHK.TRANS64 P0, [R0+URZ], R3 ;  /* 0x00000003000085a7 */ /* 0x000ea400080010ff */
[----:B--2---:R-:W-:Y:S05]  /*9d90*/  @!P0 BRA `(.L_x_166) ;  /* 0xfffffffc00f08947 */ /* 0x004fea000383ffff */
[----:B------:R-:W-:Y:S05]  /*9da0*/  BRA `(.L_x_167) ;  /* 0xffffff9800047947 */ /* 0x000fea000383ffff */
.L_x_51:
[----:B------:R-:W-:-:S07]  /*9db0*/  MOV R0, UR4 ;  /* 0x0000000400007c02 */ /* 0x000fce0008000f00 */
.L_x_168:
[----:B-1----:R1:W2:Y:S02]  /*9dc0*/  SYNCS.PHASECHK.TRANS64.TRYWAIT P0, [R0+URZ], R3 ;  /* 0x00000003000075a7 */ /* 0x0022a400080011ff */
[----:B--2---:R-:W-:Y:S05]  /*9dd0*/  @!P0 NANOSLEEP.SYNCS 0x989680 ;  /* 0x009896800000895d */ /* 0x004fea0003900000 */
[----:B------:R-:W2:Y:S02]  /*9de0*/  @!P0 SYNCS.PHASECHK.TRANS64 P0, [R0+URZ], R3 ;  /* 0x00000003000085a7 */ /* 0x000ea400080010ff */
[----:B--2---:R-:W-:Y:S05]  /*9df0*/  @!P0 BRA `(.L_x_168) ;  /* 0xfffffffc00f08947 */ /* 0x004fea000383ffff */
[----:B------:R-:W-:Y:S05]  /*9e00*/  BRA `(.L_x_169) ;  /* 0xffffff9800107947 */ /* 0x000fea000383ffff */
.L_x_52:
[----:B------:R-:W-:-:S07]  /*9e10*/  MOV R0, UR4 ;  /* 0x0000000400007c02 */ /* 0x000fce0008000f00 */
.L_x_170:
[----:B-1----:R1:W2:Y:S02]  /*9e20*/  SYNCS.PHASECHK.TRANS64.TRYWAIT P0, [R0+URZ], R3 ;  /* 0x00000003000075a7 */ /* 0x0022a400080011ff */
[----:B--2---:R-:W-:Y:S05]  /*9e30*/  @!P0 NANOSLEEP.SYNCS 0x989680 ;  /* 0x009896800000895d */ /* 0x004fea0003900000 */
[----:B------:R-:W2:Y:S02]  /*9e40*/  @!P0 SYNCS.PHASECHK.TRANS64 P0, [R0+URZ], R3 ;  /* 0x00000003000085a7 */ /* 0x000ea400080010ff */
[----:B--2---:R-:W-:Y:S05]  /*9e50*/  @!P0 BRA `(.L_x_170) ;  /* 0xfffffffc00f08947 */ /* 0x004fea000383ffff */
[----:B------:R-:W-:Y:S05]  /*9e60*/  BRA `(.L_x_171) ;  /* 0xffffff98001c7947 */ /* 0x000fea000383ffff */
.L_x_53:
[----:B------:R-:W-:-:S07]  /*9e70*/  MOV R0, UR4 ;  /* 0x0000000400007c02 */ /* 0x000fce0008000f00 */
.L_x_172:
[----:B-1----:R1:W2:Y:S02]  /*9e80*/  SYNCS.PHASECHK.TRANS64.TRYWAIT P0, [R0+URZ], R3 ;  /* 0x00000003000075a7 */ /* 0x0022a400080011ff */
[----:B--2---:R-:W-:Y:S05]  /*9e90*/  @!P0 NANOSLEEP.SYNCS 0x989680 ;  /* 0x009896800000895d */ /* 0x004fea0003900000 */
[----:B------:R-:W2:Y:S02]  /*9ea0*/  @!P0 SYNCS.PHASECHK.TRANS64 P0, [R0+URZ], R3 ;  /* 0x00000003000085a7 */ /* 0x000ea400080010ff */
[----:B--2---:R-:W-:Y:S05]  /*9eb0*/  @!P0 BRA `(.L_x_172) ;  /* 0xfffffffc00f08947 */ /* 0x004fea000383ffff */
[----:B------:R-:W-:Y:S05]  /*9ec0*/  BRA `(.L_x_173) ;  /* 0xffffff9800287947 */ /* 0x000fea000383ffff */
.L_x_54:
[----:B------:R-:W-:-:S07]  /*9ed0*/  MOV R0, UR4 ;  /* 0x0000000400007c02 */ /* 0x000fce0008000f00 */
.L_x_174:
[----:B-1----:R1:W2:Y:S02]  /*9ee0*/  SYNCS.PHASECHK.TRANS64.TRYWAIT P0, [R0+URZ], R3 ;  /* 0x00000003000075a7 */ /* 0x0022a400080011ff */
[----:B--2---:R-:W-:Y:S05]  /*9ef0*/  @!P0 NANOSLEEP.SYNCS 0x989680 ;  /* 0x009896800000895d */ /* 0x004fea0003900000 */
[----:B------:R-:W2:Y:S02]  /*9f00*/  @!P0 SYNCS.PHASECHK.TRANS64 P0, [R0+URZ], R3 ;  /* 0x00000003000085a7 */ /* 0x000ea400080010ff */
[----:B--2---:R-:W-:Y:S05]  /*9f10*/  @!P0 BRA `(.L_x_174) ;  /* 0xfffffffc00f08947 */ /* 0x004fea000383ffff */
[----:B------:R-:W-:Y:S05]  /*9f20*/  BRA `(.L_x_175) ;  /* 0xffffff9800347947 */ /* 0x000fea000383ffff */
.L_x_55:
[----:B------:R-:W-:-:S07]  /*9f30*/  MOV R0, UR4 ;  /* 0x0000000400007c02 */ /* 0x000fce0008000f00 */
.L_x_176:
[----:B-1----:R1:W2:Y:S02]  /*9f40*/  SYNCS.PHASECHK.TRANS64.TRYWAIT P0, [R0+URZ], R3 ;  /* 0x00000003000075a7 */ /* 0x0022a400080011ff */
[----:B--2---:R-:W-:Y:S05]  /*9f50*/  @!P0 NANOSLEEP.SYNCS 0x989680 ;  /* 0x009896800000895d */ /* 0x004fea0003900000 */
[----:B------:R-:W2:Y:S02]  /*9f60*/  @!P0 SYNCS.PHASECHK.TRANS64 P0, [R0+URZ], R3 ;  /* 0x00000003000085a7 */ /* 0x000ea400080010ff */
[----:B--2---:R-:W-:Y:S05]  /*9f70*/  @!P0 BRA `(.L_x_176) ;  /* 0xfffffffc00f08947 */ /* 0x004fea000383ffff */
[----:B------:R-:W-:Y:S05]  /*9f80*/  BRA `(.L_x_177) ;  /* 0xffffff9800407947 */ /* 0x000fea000383ffff */
.L_x_56:
[----:B------:R-:W-:-:S07]  /*9f90*/  MOV R0, UR4 ;  /* 0x0000000400007c02 */ /* 0x000fce0008000f00 */
.L_x_178:
[----:B-1----:R1:W2:Y:S02]  /*9fa0*/  SYNCS.PHASECHK.TRANS64.TRYWAIT P0, [R0+URZ], R3 ;  /* 0x00000003000075a7 */ /* 0x0022a400080011ff */
[----:B--2---:R-:W-:Y:S05]  /*9fb0*/  @!P0 NANOSLEEP.SYNCS 0x989680 ;  /* 0x009896800000895d */ /* 0x004fea0003900000 */
[----:B------:R-:W2:Y:S02]  /*9fc0*/  @!P0 SYNCS.PHASECHK.TRANS64 P0, [R0+URZ], R3 ;  /* 0x00000003000085a7 */ /* 0x000ea400080010ff */
[----:B--2---:R-:W-:Y:S05]  /*9fd0*/  @!P0 BRA `(.L_x_178) ;  /* 0xfffffffc00f08947 */ /* 0x004fea000383ffff */
[----:B------:R-:W-:Y:S05]  /*9fe0*/  BRA `(.L_x_179) ;  /* 0xffffff98004c7947 */ /* 0x000fea000383ffff */
.L_x_59:
[----:B------:R-:W-:-:S07]  /*9ff0*/  MOV R4, UR49 ;  /* 0x0000003100047c02 */ /* 0x000fce0008000f00 */
.L_x_180:
[----:B--2---:R2:W3:Y:S02]  /*a000*/  SYNCS.PHASECHK.TRANS64.TRYWAIT P1, [R4+URZ+0x168], R7 ;  /* 0x00016807040075a7 */ /* 0x0044e400080211ff */
[----:B---3--:R-:W-:Y:S05]  /*a010*/  @!P1 NANOSLEEP.SYNCS 0x989680 ;  /* 0x009896800000995d */ /* 0x008fea0003900000 */
[----:B------:R-:W3:Y:S02]  /*a020*/  @!P1 SYNCS.PHASECHK.TRANS64 P1, [R4+URZ+0x168], R7 ;  /* 0x00016807040095a7 */ /* 0x000ee400080210ff */
[----:B---3--:R-:W-:Y:S05]  /*a030*/  @!P1 BRA `(.L_x_180) ;  /* 0xfffffffc00f09947 */ /* 0x008fea000383ffff */
[----:B------:R-:W-:Y:S05]  /*a040*/  BRA `(.L_x_181) ;  /* 0xffffff9800b07947 */ /* 0x000fea000383ffff */
.L_x_60:
[----:B--2---:R-:W-:-:S07]  /*a050*/  MOV R4, UR49 ;  /* 0x0000003100047c02 */ /* 0x004fce0008000f00 */
.L_x_182:
[----:B--2---:R2:W3:Y:S02]  /*a060*/  SYNCS.PHASECHK.TRANS64.TRYWAIT P1, [R4+URZ+0x160], R5 ;  /* 0x00016005040075a7 */ /* 0x0044e400080211ff */
[----:B---3--:R-:W-:Y:S05]  /*a070*/  @!P1 NANOSLEEP.SYNCS 0x989680 ;  /* 0x009896800000995d */ /* 0x008fea0003900000 */
[----:B------:R-:W3:Y:S02]  /*a080*/  @!P1 SYNCS.PHASECHK.TRANS64 P1, [R4+URZ+0x160], R5 ;  /* 0x00016005040095a7 */ /* 0x000ee400080210ff */
[----:B---3--:R-:W-:Y:S05]  /*a090*/  @!P1 BRA `(.L_x_182) ;  /* 0xfffffffc00f09947 */ /* 0x008fea000383ffff */
[----:B------:R-:W-:Y:S05]  /*a0a0*/  BRA `(.L_x_183) ;  /* 0xffffff9800b87947 */ /* 0x000fea000383ffff */
.L_x_68:
[----:B------:R-:W-:-:S07]  /*a0b0*/  MOV R0, UR7 ;  /* 0x0000000700007c02 */ /* 0x000fce0008000f00 */
.L_x_184:
[----:B---3--:R3:W4:Y:S02]  /*a0c0*/  SYNCS.PHASECHK.TRANS64.TRYWAIT P0, [R0+URZ+0x160], R3 ;  /* 0x00016003000075a7 */ /* 0x00872400080011ff */
[----:B----4-:R-:W-:Y:S05]  /*a0d0*/  @!P0 NANOSLEEP.SYNCS 0x989680 ;  /* 0x009896800000895d */ /* 0x010fea0003900000 */
[----:B------:R-:W4:Y:S02]  /*a0e0*/  @!P0 SYNCS.PHASECHK.TRANS64 P0, [R0+URZ+0x160], R3 ;  /* 0x00016003000085a7 */ /* 0x000f2400080010ff */
[----:B----4-:R-:W-:Y:S05]  /*a0f0*/  @!P0 BRA `(.L_x_184) ;  /* 0xfffffffc00f08947 */ /* 0x010fea000383ffff */
[----:B------:R-:W-:Y:S05]  /*a100*/  BRA `(.L_x_185) ;  /* 0xffffffa000307947 */ /* 0x000fea000383ffff */
.L_x_69:
[----:B------:R-:W-:-:S07]  /*a110*/  MOV R0, UR9 ;  /* 0x0000000900007c02 */ /* 0x000fce0008000f00 */
.L_x_186:
[----:B--2---:R2:W3:Y:S02]  /*a120*/  SYNCS.PHASECHK.TRANS64.TRYWAIT P0, [R0+URZ+0x180], R3 ;  /* 0x00018003000075a7 */ /* 0x0044e400080011ff */
[----:B---3--:R-:W-:Y:S05]  /*a130*/  @!P0 NANOSLEEP.SYNCS 0x989680 ;  /* 0x009896800000895d */ /* 0x008fea0003900000 */
[----:B------:R-:W3:Y:S02]  /*a140*/  @!P0 SYNCS.PHASECHK.TRANS64 P0, [R0+URZ+0x180], R3 ;  /* 0x00018003000085a7 */ /* 0x000ee400080010ff */
[----:B---3--:R-:W-:Y:S05]  /*a150*/  @!P0 BRA `(.L_x_186) ;  /* 0xfffffffc00f08947 */ /* 0x008fea000383ffff */
[----:B------:R-:W-:Y:S05]  /*a160*/  BRA `(.L_x_187) ;  /* 0xffffffa000487947 */ /* 0x000fea000383ffff */
.L_x_72:
[----:B--2---:R-:W-:Y:S07]  /*a170*/  MOV R0, UR8 ;  /* 0x0000000800007c02 */ /* 0x004fee0008000f00 */
.L_x_188:
[----:B--2---:R2:W3:Y:S02]  /*a180*/  SYNCS.PHASECHK.TRANS64.TRYWAIT P0, [R0+URZ], R9 ;  /* 0x00000009000075a7 */ /* 0x0044e400080011ff */
[----:B---3--:R-:W-:Y:S05]  /*a190*/  @!P0 NANOSLEEP.SYNCS 0x989680 ;  /* 0x009896800000895d */ /* 0x008fea0003900000 */
[----:B------:R-:W3:Y:S02]  /*a1a0*/  @!P0 SYNCS.PHASECHK.TRANS64 P0, [R0+URZ], R9 ;  /* 0x00000009000085a7 */ /* 0x000ee400080010ff */
[----:B---3--:R-:W-:Y:S05]  /*a1b0*/  @!P0 BRA `(.L_x_188) ;  /* 0xfffffffc00f08947 */ /* 0x008fea000383ffff */
[----:B------:R-:W-:Y:S05]  /*a1c0*/  BRA `(.L_x_71) ;  /* 0xffffffa000787947 */ /* 0x000fea000383ffff */
.L_x_75:
[----:B------:R-:W-:-:S07]  /*a1d0*/  MOV R0, UR5 ;  /* 0x0000000500007c02 */ /* 0x000fce0008000f00 */
.L_x_189:
[----:B--2---:R2:W4:Y:S02]  /*a1e0*/  SYNCS.PHASECHK.TRANS64.TRYWAIT P0, [R0+URZ], R3 ;  /* 0x00000003000075a7 */ /* 0x00452400080011ff */
[----:B----4-:R-:W-:Y:S05]  /*a1f0*/  @!P0 NANOSLEEP.SYNCS 0x989680 ;  /* 0x009896800000895d */ /* 0x010fea0003900000 */
[----:B------:R-:W4:Y:S02]  /*a200*/  @!P0 SYNCS.PHASECHK.TRANS64 P0, [R0+URZ], R3 ;  /* 0x00000003000085a7 */ /* 0x000f2400080010ff */
[----:B----4-:R-:W-:Y:S05]  /*a210*/  @!P0 BRA `(.L_x_189) ;  /* 0xfffffffc00f08947 */ /* 0x010fea000383ffff */
[----:B------:R-:W-:Y:S05]  /*a220*/  BRA `(.L_x_190) ;  /* 0xffffffa4003c7947 */ /* 0x000fea000383ffff */
.L_x_76:
[----:B------:R-:W-:-:S07]  /*a230*/  MOV R0, UR6 ;  /* 0x0000000600007c02 */ /* 0x000fce0008000f00 */
.L_x_191:
[----:B--2---:R2:W4:Y:S02]  /*a240*/  SYNCS.PHASECHK.TRANS64.TRYWAIT P0, [R0+URZ], R3 ;  /* 0x00000003000075a7 */ /* 0x00452400080011ff */
[----:B----4-:R-:W-:Y:S05]  /*a250*/  @!P0 NANOSLEEP.SYNCS 0x989680 ;  /* 0x009896800000895d */ /* 0x010fea0003900000 */
[----:B------:R-:W4:Y:S02]  /*a260*/  @!P0 SYNCS.PHASECHK.TRANS64 P0, [R0+URZ], R3 ;  /* 0x00000003000085a7 */ /* 0x000f2400080010ff */
[----:B----4-:R-:W-:Y:S05]  /*a270*/  @!P0 BRA `(.L_x_191) ;  /* 0xfffffffc00f08947 */ /* 0x010fea000383ffff */
[----:B------:R-:W-:Y:S05]  /*a280*/  BRA `(.L_x_192) ;  /* 0xffffffa400487947 */ /* 0x000fea000383ffff */
.L_x_81:
[----:B------:R-:W-:Y:S07]  /*a290*/  MOV R3, UR17 ;  /* 0x0000001100037c02 */ /* 0x000fee0008000f00 */
.L_x_193:
[----:B---3--:R3:W4:Y:S02]  /*a2a0*/  SYNCS.PHASECHK.TRANS64.TRYWAIT P2, [R3+URZ+0x160], R0 ;  /* 0x00016000030075a7 */ /* 0x00872400080411ff */
[----:B----4-:R-:W-:Y:S05]  /*a2b0*/  @!P2 NANOSLEEP.SYNCS 0x989680 ;  /* 0x009896800000a95d */ /* 0x010fea0003900000 */
[----:B------:R-:W4:Y:S02]  /*a2c0*/  @!P2 SYNCS.PHASECHK.TRANS64 P2, [R3+URZ+0x160], R0 ;  /* 0x000160000300a5a7 */ /* 0x000f2400080410ff */
[----:B----4-:R-:W-:Y:S05]  /*a2d0*/  @!P2 BRA `(.L_x_193) ;  /* 0xfffffffc00f0a947 */ /* 0x010fea000383ffff */
[----:B------:R-:W-:Y:S05]  /*a2e0*/  BRA `(.L_x_194) ;  /* 0xffffffac00547947 */ /* 0x000fea000383ffff */
.L_x_84:
[----:B------:R-:W-:Y:S07]  /*a2f0*/  MOV R0, UR17 ;  /* 0x0000001100007c02 */ /* 0x000fee0008000f00 */
.L_x_195:
[----:B--2---:R2:W3:Y:S02]  /*a300*/  SYNCS.PHASECHK.TRANS64.TRYWAIT P0, [R0+URZ+0x158], R3 ;  /* 0x00015803000075a7 */ /* 0x0044e400080011ff */
[----:B---3--:R-:W-:Y:S05]  /*a310*/  @!P0 NANOSLEEP.SYNCS 0x989680 ;  /* 0x009896800000895d */ /* 0x008fea0003900000 */
[----:B------:R-:W3:Y:S02]  /*a320*/  @!P0 SYNCS.PHASECHK.TRANS64 P0, [R0+URZ+0x158], R3 ;  /* 0x00015803000085a7 */ /* 0x000ee400080010ff */
[----:B---3--:R-:W-:Y:S05]  /*a330*/  @!P0 BRA `(.L_x_195) ;  /* 0xfffffffc00f08947 */ /* 0x008fea000383ffff */
[----:B------:R-:W-:Y:S05]  /*a340*/  BRA `(.L_x_83) ;  /* 0xffffffb000647947 */ /* 0x000fea000383ffff */
.L_x_87:
[----:B------:R-:W-:Y:S07]  /*a350*/  MOV R3, UR17 ;  /* 0x0000001100037c02 */ /* 0x000fee0008000f00 */
.L_x_196:
[----:B--2---:R2:W3:Y:S02]  /*a360*/  SYNCS.PHASECHK.TRANS64.TRYWAIT P0, [R3+URZ+0x130], R12 ;  /* 0x0001300c030075a7 */ /* 0x0044e400080011ff */
[----:B---3--:R-:W-:Y:S05]  /*a370*/  @!P0 NANOSLEEP.SYNCS 0x989680 ;  /* 0x009896800000895d */ /* 0x008fea0003900000 */
[----:B------:R-:W3:Y:S02]  /*a380*/  @!P0 SYNCS.PHASECHK.TRANS64 P0, [R3+URZ+0x130], R12 ;  /* 0x0001300c030085a7 */ /* 0x000ee400080010ff */
[----:B---3--:R-:W-:Y:S05]  /*a390*/  @!P0 BRA `(.L_x_196) ;  /* 0xfffffffc00f08947 */ /* 0x008fea000383ffff */
[----:B------:R-:W-:Y:S05]  /*a3a0*/  BRA `(.L_x_197) ;  /* 0xffffffb4002c7947 */ /* 0x000fea000383ffff */
.L_x_88:
[----:B--2---:R-:W-:Y:S07]  /*a3b0*/  MOV R3, UR17 ;  /* 0x0000001100037c02 */ /* 0x004fee0008000f00 */
.L_x_198:
[----:B--2---:R2:W3:Y:S02]  /*a3c0*/  SYNCS.PHASECHK.TRANS64.TRYWAIT P0, [R3+URZ+0x138], R12 ;  /* 0x0001380c030075a7 */ /* 0x0044e400080011ff */
[----:B---3--:R-:W-:Y:S05]  /*a3d0*/  @!P0 NANOSLEEP.SYNCS 0x989680 ;  /* 0x009896800000895d */ /* 0x008fea0003900000 */
[----:B------:R-:W3:Y:S02]  /*a3e0*/  @!P0 SYNCS.PHASECHK.TRANS64 P0, [R3+URZ+0x138], R12 ;  /* 0x0001380c030085a7 */ /* 0x000ee400080010ff */
[----:B---3--:R-:W-:Y:S05]  /*a3f0*/  @!P0 BRA `(.L_x_198) ;  /* 0xfffffffc00f08947 */ /* 0x008fea000383ffff */
[----:B------:R-:W-:Y:S05]  /*a400*/  BRA `(.L_x_199) ;  /* 0xffffffb4006c7947 */ /* 0x000fea000383ffff */
.L_x_89:
[----:B--2---:R-:W-:Y:S07]  /*a410*/  MOV R3, UR17 ;  /* 0x0000001100037c02 */ /* 0x004fee0008000f00 */
.L_x_200:
[----:B--2---:R2:W3:Y:S02]  /*a420*/  SYNCS.PHASECHK.TRANS64.TRYWAIT P0, [R3+URZ+0x140], R12 ;  /* 0x0001400c030075a7 */ /* 0x0044e400080011ff */
[----:B---3--:R-:W-:Y:S05]  /*a430*/  @!P0 NANOSLEEP.SYNCS 0x989680 ;  /* 0x009896800000895d */ /* 0x008fea0003900000 */
[----:B------:R-:W3:Y:S02]  /*a440*/  @!P0 SYNCS.PHASECHK.TRANS64 P0, [R3+URZ+0x140], R12 ;  /* 0x0001400c030085a7 */ /* 0x000ee400080010ff */
[----:B---3--:R-:W-:Y:S05]  /*a450*/  @!P0 BRA `(.L_x_200) ;  /* 0xfffffffc00f08947 */ /* 0x008fea000383ffff */
[----:B------:R-:W-:Y:S05]  /*a460*/  BRA `(.L_x_201) ;  /* 0xffffffb400ac7947 */ /* 0x000fea000383ffff */
.L_x_90:
[----:B------:R-:W-:Y:S07]  /*a470*/  MOV R3, UR17 ;  /* 0x0000001100037c02 */ /* 0x000fee0008000f00 */
.L_x_202:
[----:B-1----:R1:W2:Y:S02]  /*a480*/  SYNCS.PHASECHK.TRANS64.TRYWAIT P0, [R3+URZ+0x148], R12 ;  /* 0x0001480c030075a7 */ /* 0x0022a400080011ff */
[----:B--2---:R-:W-:Y:S05]  /*a490*/  @!P0 NANOSLEEP.SYNCS 0x989680 ;  /* 0x009896800000895d */ /* 0x004fea0003900000 */
[----:B------:R-:W2:Y:S02]  /*a4a0*/  @!P0 SYNCS.PHASECHK.TRANS64 P0, [R3+URZ+0x148], R12 ;  /* 0x0001480c030085a7 */ /* 0x000ea400080010ff */
[----:B--2---:R-:W-:Y:S05]  /*a4b0*/  @!P0 BRA `(.L_x_202) ;  /* 0xfffffffc00f08947 */ /* 0x004fea000383ffff */
[----:B------:R-:W-:Y:S05]  /*a4c0*/  BRA `(.L_x_203) ;  /* 0xffffffb8002c7947 */ /* 0x000fea000383ffff */
.L_x_92:
[----:B------:R-:W-:-:S07]  /*a4d0*/  MOV R0, UR17 ;  /* 0x0000001100007c02 */ /* 0x000fce0008000f00 */
.L_x_204:
[----:B-1----:R1:W3:Y:S02]  /*a4e0*/  SYNCS.PHASECHK.TRANS64.TRYWAIT P0, [R0+URZ+0x130], R3 ;  /* 0x00013003000075a7 */ /* 0x0022e400080011ff */
[----:B---3--:R-:W-:Y:S05]  /*a4f0*/  @!P0 NANOSLEEP.SYNCS 0x989680 ;  /* 0x009896800000895d */ /* 0x008fea0003900000 */
[----:B------:R-:W3:Y:S02]  /*a500*/  @!P0 SYNCS.PHASECHK.TRANS64 P0, [R0+URZ+0x130], R3 ;  /* 0x00013003000085a7 */ /* 0x000ee400080010ff */
[----:B---3--:R-:W-:Y:S05]  /*a510*/  @!P0 BRA `(.L_x_204) ;  /* 0xfffffffc00f08947 */ /* 0x008fea000383ffff */
[----:B------:R-:W-:Y:S05]  /*a520*/  BRA `(.L_x_205) ;  /* 0xffffffb800887947 */ /* 0x000fea000383ffff */
.L_x_93:
[----:B-1----:R-:W-:-:S07]  /*a530*/  MOV R0, UR17 ;  /* 0x0000001100007c02 */ /* 0x002fce0008000f00 */
.L_x_206:
[----:B-1----:R1:W3:Y:S02]  /*a540*/  SYNCS.PHASECHK.TRANS64.TRYWAIT P0, [R0+URZ+0x138], R3 ;  /* 0x00013803000075a7 */ /* 0x0022e400080011ff */
[----:B---3--:R-:W-:Y:S05]  /*a550*/  @!P0 NANOSLEEP.SYNCS 0x989680 ;  /* 0x009896800000895d */ /* 0x008fea0003900000 */
[----:B------:R-:W3:Y:S02]  /*a560*/  @!P0 SYNCS.PHASECHK.TRANS64 P0, [R0+URZ+0x138], R3 ;  /* 0x00013803000085a7 */ /* 0x000ee400080010ff */
[----:B---3--:R-:W-:Y:S05]  /*a570*/  @!P0 BRA `(.L_x_206) ;  /* 0xfffffffc00f08947 */ /* 0x008fea000383ffff */
[----:B------:R-:W-:Y:S05]  /*a580*/  BRA `(.L_x_207) ;  /* 0xffffffb800787947 */ /* 0x000fea000383ffff */
.L_x_94:
[----:B-1----:R-:W-:-:S07]  /*a590*/  MOV R0, UR17 ;  /* 0x0000001100007c02 */ /* 0x002fce0008000f00 */
.L_x_208:
[----:B-1----:R1:W3:Y:S02]  /*a5a0*/  SYNCS.PHASECHK.TRANS64.TRYWAIT P0, [R0+URZ+0x140], R3 ;  /* 0x00014003000075a7 */ /* 0x0022e400080011ff */
[----:B---3--:R-:W-:Y:S05]  /*a5b0*/  @!P0 NANOSLEEP.SYNCS 0x989680 ;  /* 0x009896800000895d */ /* 0x008fea0003900000 */
[----:B------:R-:W3:Y:S02]  /*a5c0*/  @!P0 SYNCS.PHASECHK.TRANS64 P0, [R0+URZ+0x140], R3 ;  /* 0x00014003000085a7 */ /* 0x000ee400080010ff */
[----:B---3--:R-:W-:Y:S05]  /*a5d0*/  @!P0 BRA `(.L_x_208) ;  /* 0xfffffffc00f08947 */ /* 0x008fea000383ffff */
[----:B------:R-:W-:Y:S05]  /*a5e0*/  BRA `(.L_x_209) ;  /* 0xffffffb800687947 */ /* 0x000fea000383ffff */
.L_x_96:
[----:B------:R-:W-:Y:S07]  /*a5f0*/  MOV R0, UR51 ;  /* 0x0000003300007c02 */ /* 0x000fee0008000f00 */
.L_x_210:
[----:B--2---:R2:W4:Y:S02]  /*a600*/  SYNCS.PHASECHK.TRANS64.TRYWAIT P0, [R0+URZ+0x160], R3 ;  /* 0x00016003000075a7 */ /* 0x00452400080011ff */
[----:B----4-:R-:W-:Y:S05]  /*a610*/  @!P0 NANOSLEEP.SYNCS 0x989680 ;  /* 0x009896800000895d */ /* 0x010fea0003900000 */
[----:B------:R-:W4:Y:S02]  /*a620*/  @!P0 SYNCS.PHASECHK.TRANS64 P0, [R0+URZ+0x160], R3 ;  /* 0x00016003000085a7 */ /* 0x000f2400080010ff */
[----:B----4-:R-:W-:Y:S05]  /*a630*/  @!P0 BRA `(.L_x_210) ;  /* 0xfffffffc00f08947 */ /* 0x010fea000383ffff */
[----:B------:R-:W-:Y:S05]  /*a640*/  BRA `(.L_x_211) ;  /* 0xffffffbc004c7947 */ /* 0x000fea000383ffff */
.L_x_107:
[----:B-1----:R-:W-:Y:S04]  /*a650*/  MOV R0, UR51 ;  /* 0x0000003300007c02 */ /* 0x002fe80008000f00 */
[----:B------:R1:W3:Y:S03]  /*a660*/  SYNCS.PHASECHK.TRANS64.TRYWAIT P1, [R0+URZ+0x110], R5 ;  /* 0x00011005000075a7 */ /* 0x0002e600080211ff */
[----:B---3--:R-:W-:Y:S05]  /*a670*/  @!P1 NANOSLEEP.SYNCS 0x989680 ;  /* 0x009896800000995d */ /* 0x008fea0003900000 */
[----:B------:R-:W3:Y:S02]  /*a680*/  @!P1 SYNCS.PHASECHK.TRANS64 P1, [R0+URZ+0x110], R5 ;  /* 0x00011005000095a7 */ /* 0x000ee400080210ff */
[----:B---3--:R-:W-:Y:S05]  /*a690*/  @!P1 BRA `(.L_x_107) ;  /* 0xfffffffc00ec9947 */ /* 0x008fea000383ffff */
[----:B------:R-:W-:Y:S05]  /*a6a0*/  BRA `(.L_x_106) ;  /* 0xffffffcc00a07947 */ /* 0x000fea000383ffff */
.L_x_109:
[----:B-1----:R1:W4:Y:S02]  /*a6b0*/  SYNCS.PHASECHK.TRANS64.TRYWAIT P1, [R84+URZ+0x170], R3 ;  /* 0x00017003540075a7 */ /* 0x00232400080211ff */
[----:B----4-:R-:W-:Y:S05]  /*a6c0*/  @!P1 NANOSLEEP.SYNCS 0x989680 ;  /* 0x009896800000995d */ /* 0x010fea0003900000 */
[----:B------:R-:W4:Y:S02]  /*a6d0*/  @!P1 SYNCS.PHASECHK.TRANS64 P1, [R84+URZ+0x170], R3 ;  /* 0x00017003540095a7 */ /* 0x000f2400080210ff */
[----:B----4-:R-:W-:Y:S05]  /*a6e0*/  @!P1 BRA `(.L_x_109) ;  /* 0xfffffffc00f09947 */ /* 0x010fea000383ffff */
[----:B------:R-:W-:Y:S05]  /*a6f0*/  BRA `(.L_x_108) ;  /* 0xffffffcc00bc7947 */ /* 0x000fea000383ffff */
.L_x_118:
[----:B--2---:R2:W4:Y:S02]  /*a700*/  SYNCS.PHASECHK.TRANS64.TRYWAIT P1, [R4+URZ+0x110], R3 ;  /* 0x00011003040075a7 */ /* 0x00452400080211ff */
[----:B----4-:R-:W-:Y:S05]  /*a710*/  @!P1 NANOSLEEP.SYNCS 0x989680 ;  /* 0x009896800000995d */ /* 0x010fea0003900000 */
[----:B------:R-:W4:Y:S02]  /*a720*/  @!P1 SYNCS.PHASECHK.TRANS64 P1, [R4+URZ+0x110], R3 ;  /* 0x00011003040095a7 */ /* 0x000f2400080210ff */
[----:B----4-:R-:W-:Y:S05]  /*a730*/  @!P1 BRA `(.L_x_118) ;  /* 0xfffffffc00f09947 */ /* 0x010fea000383ffff */
[----:B------:R-:W-:Y:S05]  /*a740*/  BRA `(.L_x_117) ;  /* 0xffffffd400ac7947 */ /* 0x000fea000383ffff */
.L_x_126:
[----:B--2---:R2:W4:Y:S02]  /*a750*/  SYNCS.PHASECHK.TRANS64.TRYWAIT P1, [R16+URZ+0x110], R5 ;  /* 0x00011005100075a7 */ /* 0x00452400080211ff */
[----:B----4-:R-:W-:Y:S05]  /*a760*/  @!P1 NANOSLEEP.SYNCS 0x989680 ;  /* 0x009896800000995d */ /* 0x010fea0003900000 */
[----:B------:R-:W4:Y:S02]  /*a770*/  @!P1 SYNCS.PHASECHK.TRANS64 P1, [R16+URZ+0x110], R5 ;  /* 0x00011005100095a7 */ /* 0x000f2400080210ff */
[----:B----4-:R-:W-:Y:S05]  /*a780*/  @!P1 BRA `(.L_x_126) ;  /* 0xfffffffc00f09947 */ /* 0x010fea000383ffff */
[----:B------:R-:W-:Y:S05]  /*a790*/  BRA `(.L_x_125) ;  /* 0xffffffdc00b07947 */ /* 0x000fea000383ffff */
.L_x_134:
[----:B--2---:R2:W4:Y:S02]  /*a7a0*/  SYNCS.PHASECHK.TRANS64.TRYWAIT P1, [R17+URZ+0x110], R0 ;  /* 0x00011000110075a7 */ /* 0x00452400080211ff */
[----:B----4-:R-:W-:Y:S05]  /*a7b0*/  @!P1 NANOSLEEP.SYNCS 0x989680 ;  /* 0x009896800000995d */ /* 0x010fea0003900000 */
[----:B------:R-:W4:Y:S02]  /*a7c0*/  @!P1 SYNCS.PHASECHK.TRANS64 P1, [R17+URZ+0x110], R0 ;  /* 0x00011000110095a7 */ /* 0x000f2400080210ff */
[----:B----4-:R-:W-:Y:S05]  /*a7d0*/  @!P1 BRA `(.L_x_134) ;  /* 0xfffffffc00f09947 */ /* 0x010fea000383ffff */
[----:B------:R-:W-:Y:S05]  /*a7e0*/  BRA `(.L_x_133) ;  /* 0xffffffe400b07947 */ /* 0x000fea000383ffff */
        .weak           $__internal_0_$__cuda_sm10x_tcgen05_guardrail_trap_col_being_dealloced_not_returned_by_alloc
        .type           $__internal_0_$__cuda_sm10x_tcgen05_guardrail_trap_col_being_dealloced_not_returned_by_alloc,@function
        .size           $__internal_0_$__cuda_sm10x_tcgen05_guardrail_trap_col_being_dealloced_not_returned_by_alloc,($__internal_1_$__cuda_sm10x_tcgen05_guardrail_trap_phase_invalid_during_alloc - $__internal_0_$__cuda_sm10x_tcgen05_guardrail_trap_col_being_dealloced_not_returned_by_alloc)
$__internal_0_$__cuda_sm10x_tcgen05_guardrail_trap_col_being_dealloced_not_returned_by_alloc:
[----:B------:R-:W-:Y:S05]  /*a7f0*/  BPT.TRAP 0x1 ;  /* 0x000000040000795c */ /* 0x000fea0000300000 */
[----:B------:R-:W-:-:S04]  /*a800*/  HFMA2 R3, -RZ, RZ, 0, 0 ;  /* 0x00000000ff037431 */ /* 0x000fc800000001ff */
[----:B------:R-:W-:Y:S05]  /*a810*/  RET.REL.NODEC R2 `(_ZN7cutlass13device_kernelINS_4conv6kernel13ConvUniversalINS1_16ConvProblemShapeILNS1_8OperatorE2ELi3EEENS1_10collective14CollectiveConvINS1_47MainloopSm100TmaUmmaWarpSpecializedImplicitGemmILS5_2ELi17ELi3ELi1ELi2EN4cute5tupleIJNSA_1CILi2EEENSC_ILi1EEESE_EEEEENSB_IJNSC_ILi64EEENSB_IJNSC_ILi128EEEEEENSB_IJNSC_ILi32EEEEEEEEENS_10bfloat16_tESN_NSA_8TiledMMAINSA_8MMA_AtomIJNSA_20SM100_MMA_F16BF16_SSISN_SN_fLi64ELi128ELNSA_4UMMA5MajorE1ELSS_1ELNSR_7ScaleInE0ELST_0EEEEEENSA_6LayoutINSB_IJSE_SE_SE_EEENSB_IJNSC_ILi0EEESY_SY_EEEEENSB_IJNSA_10UnderscoreES11_S11_EEEEENS7_6detail27Sm100ImplicitGemmTileTraitsINSA_13SM90_TMA_LOADENSA_14ComposedLayoutINSA_7SwizzleILi3ELi4ELi3EEENSA_18smem_ptr_flag_bitsILi16EEENSW_INSB_IJSH_NSC_ILi8EEEEEENSB_IJSE_SH_EEEEEEEvEENS15_INSA_30SM90_TMA_LOAD_IM2COL_MULTICASTES1G_vEEEENS_8epilogue10collective18CollectiveEpilogueINS1L_23Sm100TmaWarpSpecializedILi4ELi2ELi16ELb1ELb0EEEJSM_NSB_IJNSW_ISH_SE_EENSW_ISK_SE_EEEEESN_NSB_IJlNSB_IJSE_lllEEESY_EEESN_S1U_NS1L_6fusion15FusionCallbacksIS1P_NS1V_17LinearCombinationISN_fSN_fLNS_15FloatRoundStyleE2EEESM_S1S_JEEENSA_5SM1004TMEM4LOAD26SM100_TMEM_LOAD_16dp256b4xES16_NS17_INS18_ILi2ELi4ELi3EEES1B_NSW_INSB_IJS1C_SK_EEENSB_IJSK_SE_EEEEEEENSA_17SM75_U32x4_LDSM_NENSA_14SM90_TMA_STOREES29_NSA_17SM90_U32x4_STSM_NENSA_39AutoVectorizingCopyWithAssumedAlignmentILi128EEEEEEvvEEEEvNT_6ParamsE) ;  /* 0xffffff5402f87950 */ /* 0x000fea0003c3ffff */
        .weak           $__internal_1_$__cuda_sm10x_tcgen05_guardrail_trap_phase_invalid_during_alloc
        .type           $__internal_1_$__cuda_sm10x_tcgen05_guardrail_trap_phase_invalid_during_alloc,@function
        .size           $__internal_1_$__cuda_sm10x_tcgen05_guardrail_trap_phase_invalid_during_alloc,($__internal_2_$__cuda_sm10x_tcgen05_guardrail_trap_unallocated_columns_being_dealloced - $__internal_1_$__cuda_sm10x_tcgen05_guardrail_trap_phase_invalid_during_alloc)
$__internal_1_$__cuda_sm10x_tcgen05_guardrail_trap_phase_invalid_during_alloc:
[----:B------:R-:W-:Y:S05]  /*a820*/  BPT.TRAP 0x1 ;  /* 0x000000040000795c */ /* 0x000fea0000300000 */
[----:B------:R-:W-:-:S04]  /*a830*/  MOV R3, 0x0 ;  /* 0x0000000000037802 */ /* 0x000fc80000000f00 */
[----:B------:R-:W-:Y:S05]  /*a840*/  RET.REL.NODEC R2 `(_ZN7cutlass13device_kernelINS_4conv6kernel13ConvUniversalINS1_16ConvProblemShapeILNS1_8OperatorE2ELi3EEENS1_10collective14CollectiveConvINS1_47MainloopSm100TmaUmmaWarpSpecializedImplicitGemmILS5_2ELi17ELi3ELi1ELi2EN4cute5tupleIJNSA_1CILi2EEENSC_ILi1EEESE_EEEEENSB_IJNSC_ILi64EEENSB_IJNSC_ILi128EEEEEENSB_IJNSC_ILi32EEEEEEEEENS_10bfloat16_tESN_NSA_8TiledMMAINSA_8MMA_AtomIJNSA_20SM100_MMA_F16BF16_SSISN_SN_fLi64ELi128ELNSA_4UMMA5MajorE1ELSS_1ELNSR_7ScaleInE0ELST_0EEEEEENSA_6LayoutINSB_IJSE_SE_SE_EEENSB_IJNSC_ILi0EEESY_SY_EEEEENSB_IJNSA_10UnderscoreES11_S11_EEEEENS7_6detail27Sm100ImplicitGemmTileTraitsINSA_13SM90_TMA_LOADENSA_14ComposedLayoutINSA_7SwizzleILi3ELi4ELi3EEENSA_18smem_ptr_flag_bitsILi16EEENSW_INSB_IJSH_NSC_ILi8EEEEEENSB_IJSE_SH_EEEEEEEvEENS15_INSA_30SM90_TMA_LOAD_IM2COL_MULTICASTES1G_vEEEENS_8epilogue10collective18CollectiveEpilogueINS1L_23Sm100TmaWarpSpecializedILi4ELi2ELi16ELb1ELb0EEEJSM_NSB_IJNSW_ISH_SE_EENSW_ISK_SE_EEEEESN_NSB_IJlNSB_IJSE_lllEEESY_EEESN_S1U_NS1L_6fusion15FusionCallbacksIS1P_NS1V_17LinearCombinationISN_fSN_fLNS_15FloatRoundStyleE2EEESM_S1S_JEEENSA_5SM1004TMEM4LOAD26SM100_TMEM_LOAD_16dp256b4xES16_NS17_INS18_ILi2ELi4ELi3EEES1B_NSW_INSB_IJS1C_SK_EEENSB_IJSK_SE_EEEEEEENSA_17SM75_U32x4_LDSM_NENSA_14SM90_TMA_STOREES29_NSA_17SM90_U32x4_STSM_NENSA_39AutoVectorizingCopyWithAssumedAlignmentILi128EEEEEEvvEEEEvNT_6ParamsE) ;  /* 0xffffff5402ec7950 */ /* 0x000fea0003c3ffff */
        .weak           $__internal_2_$__cuda_sm10x_tcgen05_guardrail_trap_unallocated_columns_being_dealloced
        .type           $__internal_2_$__cuda_sm10x_tcgen05_guardrail_trap_unallocated_columns_being_dealloced,@function
        .size           $__internal_2_$__cuda_sm10x_tcgen05_guardrail_trap_unallocated_columns_being_dealloced,(.L_x_213 - $__internal_2_$__cuda_sm10x_tcgen05_guardrail_trap_unallocated_columns_being_dealloced)
$__internal_2_$__cuda_sm10x_tcgen05_guardrail_trap_unallocated_columns_being_dealloced:
[----:B------:R-:W-:Y:S05]  /*a850*/  BPT.TRAP 0x1 ;  /* 0x000000040000795c */ /* 0x000fea0000300000 */
[----:B------:R-:W-:-:S04]  /*a860*/  HFMA2 R3, -RZ, RZ, 0, 0 ;  /* 0x00000000ff037431 */ /* 0x000fc800000001ff */
[----:B------:R-:W-:Y:S05]  /*a870*/  RET.REL.NODEC R2 `(_ZN7cutlass13device_kernelINS_4conv6kernel13ConvUniversalINS1_16ConvProblemShapeILNS1_8OperatorE2ELi3EEENS1_10collective14CollectiveConvINS1_47MainloopSm100TmaUmmaWarpSpecializedImplicitGemmILS5_2ELi17ELi3ELi1ELi2EN4cute5tupleIJNSA_1CILi2EEENSC_ILi1EEESE_EEEEENSB_IJNSC_ILi64EEENSB_IJNSC_ILi128EEEEEENSB_IJNSC_ILi32EEEEEEEEENS_10bfloat16_tESN_NSA_8TiledMMAINSA_8MMA_AtomIJNSA_20SM100_MMA_F16BF16_SSISN_SN_fLi64ELi128ELNSA_4UMMA5MajorE1ELSS_1ELNSR_7ScaleInE0ELST_0EEEEEENSA_6LayoutINSB_IJSE_SE_SE_EEENSB_IJNSC_ILi0EEESY_SY_EEEEENSB_IJNSA_10UnderscoreES11_S11_EEEEENS7_6detail27Sm100ImplicitGemmTileTraitsINSA_13SM90_TMA_LOADENSA_14ComposedLayoutINSA_7SwizzleILi3ELi4ELi3EEENSA_18smem_ptr_flag_bitsILi16EEENSW_INSB_IJSH_NSC_ILi8EEEEEENSB_IJSE_SH_EEEEEEEvEENS15_INSA_30SM90_TMA_LOAD_IM2COL_MULTICASTES1G_vEEEENS_8epilogue10collective18CollectiveEpilogueINS1L_23Sm100TmaWarpSpecializedILi4ELi2ELi16ELb1ELb0EEEJSM_NSB_IJNSW_ISH_SE_EENSW_ISK_SE_EEEEESN_NSB_IJlNSB_IJSE_lllEEESY_EEESN_S1U_NS1L_6fusion15FusionCallbacksIS1P_NS1V_17LinearCombinationISN_fSN_fLNS_15FloatRoundStyleE2EEESM_S1S_JEEENSA_5SM1004TMEM4LOAD26SM100_TMEM_LOAD_16dp256b4xES16_NS17_INS18_ILi2ELi4ELi3EEES1B_NSW_INSB_IJS1C_SK_EEENSB_IJSK_SE_EEEEEEENSA_17SM75_U32x4_LDSM_NENSA_14SM90_TMA_STOREES29_NSA_17SM90_U32x4_STSM_NENSA_39AutoVectorizingCopyWithAssumedAlignmentILi128EEEEEEvvEEEEvNT_6ParamsE) ;  /* 0xffffff5402e07950 */ /* 0x000fea0003c3ffff */
.L_x_212:
[----:B------:R-:W-:-:S00]  /*a880*/  BRA `(.L_x_212) ;  /* 0xfffffffc00fc7947 */ /* 0x000fc0000383ffff */
[----:B------:R-:W-:-:S00]  /*a890*/  NOP ;  /* 0x0000000000007918 */ /* 0x000fc00000000000 */
        /* <DEDUP_REMOVED lines=14> */
.L_x_213:


//--------------------- .nv.global.init           --------------------------
	.section	.nv.global.init,"aw",@progbits
.nv.global.init:
	.type		$str$29,@object
	.size		$str$29,($str$30 - $str$29)
$str$29:
        /*0000*/ 	.byte	0x28, 0x61, 0x64, 0x64, 0x72, 0x65, 0x73, 0x73, 0x20, 0x26, 0x20, 0x6d, 0x61, 0x73, 0x6b, 0x29
        /*0010*/ 	.byte	0x20, 0x3d, 0x3d, 0x20, 0x30, 0x00
	.type		$str$30,@object
	.size		$str$30,($str$28 - $str$30)
$str$30:
        /*0016*/ 	.byte	0x2f, 0x74, 0x6d, 0x70, 0x2f, 0x63, 0x75, 0x74, 0x6c, 0x61, 0x73, 0x73, 0x5f, 0x73, 0x77, 0x65
        /*0026*/ 	.byte	0x65, 0x70, 0x5f, 0x73, 0x72, 0x63, 0x2f, 0x69, 0x6e, 0x63, 0x6c, 0x75, 0x64, 0x65, 0x2f, 0x63
        /*0036*/ 	.byte	0x75, 0x74, 0x65, 0x2f, 0x70, 0x6f, 0x69, 0x6e, 0x74, 0x65, 0x72, 0x5f, 0x66, 0x6c, 0x61, 0x67
        /*0046*/ 	.byte	0x67, 0x65, 0x64, 0x2e, 0x68, 0x70, 0x70, 0x00
	.type		$str$28,@object
	.size		$str$28,($str$27 - $str$28)
$str$28:
        /*004e*/ 	.byte	0x2f, 0x74, 0x6d, 0x70, 0x2f, 0x63, 0x75, 0x74, 0x6c, 0x61, 0x73, 0x73, 0x5f, 0x73, 0x77, 0x65
        /*005e*/ 	.byte	0x65, 0x70, 0x5f, 0x73, 0x72, 0x63, 0x2f, 0x69, 0x6e, 0x63, 0x6c, 0x75, 0x64, 0x65, 0x2f, 0x63
        /*006e*/ 	.byte	0x75, 0x74, 0x65, 0x2f, 0x61, 0x74, 0x6f, 0x6d, 0x2f, 0x63, 0x6f, 0x70, 0x79, 0x5f, 0x74, 0x72
        /*007e*/ 	.byte	0x61, 0x69, 0x74, 0x73, 0x5f, 0x73, 0x6d, 0x31, 0x30, 0x30, 0x2e, 0x68, 0x70, 0x70, 0x00
	.type		$str$27,@object
	.size		$str$27,(__unnamed_1 - $str$27)
$str$27:
        /*008d*/ 	.byte	0x28, 0x28, 0x75, 0x69, 0x6e, 0x74, 0x33, 0x32, 0x5f, 0x74, 0x28, 0x74, 0x68, 0x72, 0x65, 0x61
        /*009d*/ 	.byte	0x64, 0x49, 0x64, 0x78, 0x2e, 0x78, 0x29, 0x20, 0x2f, 0x20, 0x33, 0x32, 0x29, 0x20, 0x25, 0x20
        /*00ad*/ 	.byte	0x34, 0x29, 0x20, 0x3d, 0x3d, 0x20, 0x28, 0x28, 0x28, 0x74, 0x6d, 0x65, 0x6d, 0x5f, 0x61, 0x64
        /*00bd*/ 	.byte	0x64, 0x72, 0x20, 0x3e, 0x3e, 0x20, 0x31, 0x36, 0x29, 0x20, 0x2f, 0x20, 0x33, 0x32, 0x29, 0x20
        /*00cd*/ 	.byte	0x25, 0x20, 0x34, 0x29, 0x00
	.type		__unnamed_1,@object
	.size		__unnamed_1,(__unnamed_2 - __unnamed_1)
__unnamed_1:
        /*00d2*/ 	.byte	0x61, 0x75, 0x74, 0x6f, 0x20, 0x63, 0x75, 0x74, 0x65, 0x3a, 0x3a, 0x61, 0x73, 0x5f, 0x70, 0x6f
        /* <DEDUP_REMOVED lines=24> */
        /*0262*/ 	.byte	0x30, 0x34, 0x38, 0x3e, 0x3e, 0x3e, 0x3e, 0x5d, 0x00
	.type		__unnamed_2,@object
	.size		__unnamed_2,(.L_2 - __unnamed_2)
__unnamed_2:
        /* <DEDUP_REMOVED lines=45> */
        /*053b*/ 	.byte	0x3e, 0x3e, 0x3e, 0x5d, 0x00
.L_2:


//--------------------- .nv.shared._ZN7cutlass13device_kernelINS_4conv6kernel13ConvUniversalINS1_16ConvProblemShapeILNS1_8OperatorE2ELi3EEENS1_10collective14CollectiveConvINS1_47MainloopSm100TmaUmmaWarpSpecializedImplicitGemmILS5_2ELi17ELi3ELi1ELi2EN4cute5tupleIJNSA_1CILi2EEENSC_ILi1EEESE_EEEEENSB_IJNSC_ILi64EEENSB_IJNSC_ILi128EEEEEENSB_IJNSC_ILi32EEEEEEEEENS_10bfloat16_tESN_NSA_8TiledMMAINSA_8MMA_AtomIJNSA_20SM100_MMA_F16BF16_SSISN_SN_fLi64ELi128ELNSA_4UMMA5MajorE1ELSS_1ELNSR_7ScaleInE0ELST_0EEEEEENSA_6LayoutINSB_IJSE_SE_SE_EEENSB_IJNSC_ILi0EEESY_SY_EEEEENSB_IJNSA_10UnderscoreES11_S11_EEEEENS7_6detail27Sm100ImplicitGemmTileTraitsINSA_13SM90_TMA_LOADENSA_14ComposedLayoutINSA_7SwizzleILi3ELi4ELi3EEENSA_18smem_ptr_flag_bitsILi16EEENSW_INSB_IJSH_NSC_ILi8EEEEEENSB_IJSE_SH_EEEEEEEvEENS15_INSA_30SM90_TMA_LOAD_IM2COL_MULTICASTES1G_vEEEENS_8epilogue10collective18CollectiveEpilogueINS1L_23Sm100TmaWarpSpecializedILi4ELi2ELi16ELb1ELb0EEEJSM_NSB_IJNSW_ISH_SE_EENSW_ISK_SE_EEEEESN_NSB_IJlNSB_IJSE_lllEEESY_EEESN_S1U_NS1L_6fusion15FusionCallbacksIS1P_NS1V_17LinearCombinationISN_fSN_fLNS_15FloatRoundStyleE2EEESM_S1S_JEEENSA_5SM1004TMEM4LOAD26SM100_TMEM_LOAD_16dp256b4xES16_NS17_INS18_ILi2ELi4ELi3EEES1B_NSW_INSB_IJS1C_SK_EEENSB_IJSK_SE_EEEEEEENSA_17SM75_U32x4_LDSM_NENSA_14SM90_TMA_STOREES29_NSA_17SM90_U32x4_STSM_NENSA_39AutoVectorizingCopyWithAssumedAlignmentILi128EEEEEEvvEEEEvNT_6ParamsE --------------------------
	.section	.nv.shared._ZN7cutlass13device_kernelINS_4conv6kernel13ConvUniversalINS1_16ConvProblemShapeILNS1_8OperatorE2ELi3EEENS1_10collective14CollectiveConvINS1_47MainloopSm100TmaUmmaWarpSpecializedImplicitGemmILS5_2ELi17ELi3ELi1ELi2EN4cute5tupleIJNSA_1CILi2EEENSC_ILi1EEESE_EEEEENSB_IJNSC_ILi64EEENSB_IJNSC_ILi128EEEEEENSB_IJNSC_ILi32EEEEEEEEENS_10bfloat16_tESN_NSA_8TiledMMAINSA_8MMA_AtomIJNSA_20SM100_MMA_F16BF16_SSISN_SN_fLi64ELi128ELNSA_4UMMA5MajorE1ELSS_1ELNSR_7ScaleInE0ELST_0EEEEEENSA_6LayoutINSB_IJSE_SE_SE_EEENSB_IJNSC_ILi0EEESY_SY_EEEEENSB_IJNSA_10UnderscoreES11_S11_EEEEENS7_6detail27Sm100ImplicitGemmTileTraitsINSA_13SM90_TMA_LOADENSA_14ComposedLayoutINSA_7SwizzleILi3ELi4ELi3EEENSA_18smem_ptr_flag_bitsILi16EEENSW_INSB_IJSH_NSC_ILi8EEEEEENSB_IJSE_SH_EEEEEEEvEENS15_INSA_30SM90_TMA_LOAD_IM2COL_MULTICASTES1G_vEEEENS_8epilogue10collective18CollectiveEpilogueINS1L_23Sm100TmaWarpSpecializedILi4ELi2ELi16ELb1ELb0EEEJSM_NSB_IJNSW_ISH_SE_EENSW_ISK_SE_EEEEESN_NSB_IJlNSB_IJSE_lllEEESY_EEESN_S1U_NS1L_6fusion15FusionCallbacksIS1P_NS1V_17LinearCombinationISN_fSN_fLNS_15FloatRoundStyleE2EEESM_S1S_JEEENSA_5SM1004TMEM4LOAD26SM100_TMEM_LOAD_16dp256b4xES16_NS17_INS18_ILi2ELi4ELi3EEES1B_NSW_INSB_IJS1C_SK_EEENSB_IJSK_SE_EEEEEEENSA_17SM75_U32x4_LDSM_NENSA_14SM90_TMA_STOREES29_NSA_17SM90_U32x4_STSM_NENSA_39AutoVectorizingCopyWithAssumedAlignmentILi128EEEEEEvvEEEEvNT_6ParamsE,"aw",@nobits
	.sectionflags	@""
	.align	16
	.zero		1024


//--------------------- .nv.shared.reserved.0     --------------------------
	.section	.nv.shared.reserved.0,"aw",@nobits
	.weak		__nv_reservedSMEM_offset_0_alias
	.size		__nv_reservedSMEM_offset_0_alias, 0, 64
	.other		__nv_reservedSMEM_offset_0_alias,@"STO_CUDA_RESERVED_SHARED STV_DEFAULT"
__nv_reservedSMEM_offset_0_alias:
	.zero		0
.nv.shared.reserved.0:
	.zero		64
	.weak		__nv_reservedSMEM_tcgen05_partition
	.type		__nv_reservedSMEM_tcgen05_partition,@object
	.size		__nv_reservedSMEM_tcgen05_partition,(.L_0 - __nv_reservedSMEM_tcgen05_partition)
__nv_reservedSMEM_tcgen05_partition:
	.zero		32
.L_0:


//--------------------- .nv.global                --------------------------
	.section	.nv.global,"aw",@nobits
.nv.global:
	.type		_ZN39_INTERNAL_50b70a68_4_k_cu_d65361fc_33234cute1_E,@object
	.size		_ZN39_INTERNAL_50b70a68_4_k_cu_d65361fc_33234cute1_E,(_ZN39_INTERNAL_50b70a68_4_k_cu_d65361fc_33234cuda3std3__45__cpo6cbeginE - _ZN39_INTERNAL_50b70a68_4_k_cu_d65361fc_33234cute1_E)
_ZN39_INTERNAL_50b70a68_4_k_cu_d65361fc_33234cute1_E:
	.zero		1
	.type		_ZN39_INTERNAL_50b70a68_4_k_cu_d65361fc_33234cuda3std3__45__cpo6cbeginE,@object
	.size		_ZN39_INTERNAL_50b70a68_4_k_cu_d65361fc_33234cuda3std3__45__cpo6cbeginE,(_ZN39_INTERNAL_50b70a68_4_k_cu_d65361fc_33234cuda3std3__48in_placeE - _ZN39_INTERNAL_50b70a68_4_k_cu_d65361fc_33234cuda3std3__45__cpo6cbeginE)
_ZN39_INTERNAL_50b70a68_4_k_cu_d65361fc_33234cuda3std3__45__cpo6cbeginE:
	.zero		1
	.type		_ZN39_INTERNAL_50b70a68_4_k_cu_d65361fc_33234cuda3std3__48in_placeE,@object
	.size		_ZN39_INTERNAL_50b70a68_4_k_cu_d65361fc_33234cuda3std3__48in_placeE,(_ZN39_INTERNAL_50b70a68_4_k_cu_d65361fc_33234cuda3std6ranges3__45__cpo9iter_moveE - _ZN39_INTERNAL_50b70a68_4_k_cu_d65361fc_33234cuda3std3__48in_placeE)
_ZN39_INTERNAL_50b70a68_4_k_cu_d65361fc_33234cuda3std3__48in_placeE:
	.zero		1
	.type		_ZN39_INTERNAL_50b70a68_4_k_cu_d65361fc_33234cuda3std6ranges3__45__cpo9iter_moveE,@object
	.size		_ZN39_INTERNAL_50b70a68_4_k_cu_d65361fc_33234cuda3std6ranges3__45__cpo9iter_moveE,(_ZN39_INTERNAL_50b70a68_4_k_cu_d65361fc_33234cuda3std3__45__cpo5beginE - _ZN39_INTERNAL_50b70a68_4_k_cu_d65361fc_33234cuda3std6ranges3__45__cpo9iter_moveE)
_ZN39_INTERNAL_50b70a68_4_k_cu_d65361fc_33234cuda3std6ranges3__45__cpo9iter_moveE:
	.zero		1
	.type		_ZN39_INTERNAL_50b70a68_4_k_cu_d65361fc_33234cuda3std3__45__cpo5beginE,@object
	.size		_ZN39_INTERNAL_50b70a68_4_k_cu_d65361fc_33234cuda3std3__45__cpo5beginE,(_ZN39_INTERNAL_50b70a68_4_k_cu_d65361fc_33234cuda3std3__441_GLOBAL__N__50b70a68_4_k_cu_d65361fc_33236ignoreE - _ZN39_INTERNAL_50b70a68_4_k_cu_d65361fc_33234cuda3std3__45__cpo5beginE)
_ZN39_INTERNAL_50b70a68_4_k_cu_d65361fc_33234cuda3std3__45__cpo5beginE:
	.zero		1
	.type		_ZN39_INTERNAL_50b70a68_4_k_cu_d65361fc_33234cuda3std3__441_GLOBAL__N__50b70a68_4_k_cu_d65361fc_33236ignoreE,@object
	.size		_ZN39_INTERNAL_50b70a68_4_k_cu_d65361fc_33234cuda3std3__441_GLOBAL__N__50b70a68_4_k_cu_d65361fc_33236ignoreE,(_ZN39_INTERNAL_50b70a68_4_k_cu_d65361fc_33234cute7productE - _ZN39_INTERNAL_50b70a68_4_k_cu_d65361fc_33234cuda3std3__441_GLOBAL__N__50b70a68_4_k_cu_d65361fc_33236ignoreE)
_ZN39_INTERNAL_50b70a68_4_k_cu_d65361fc_33234cuda3std3__441_GLOBAL__N__50b70a68_4_k_cu_d65361fc_33236ignoreE:
	.zero		1
	.type		_ZN39_INTERNAL_50b70a68_4_k_cu_d65361fc_33234cute7productE,@object
	.size		_ZN39_INTERNAL_50b70a68_4_k_cu_d65361fc_33234cute7productE,(_ZN39_INTERNAL_50b70a68_4_k_cu_d65361fc_33234cuda3std3__45__cpo3endE - _ZN39_INTERNAL_50b70a68_4_k_cu_d65361fc_33234cute7productE)
_ZN39_INTERNAL_50b70a68_4_k_cu_d65361fc_33234cute7productE:
	.zero		1
	.type		_ZN39_INTERNAL_50b70a68_4_k_cu_d65361fc_33234cuda3std3__45__cpo3endE,@object
	.size		_ZN39_INTERNAL_50b70a68_4_k_cu_d65361fc_33234cuda3std3__45__cpo3endE,(_ZN39_INTERNAL_50b70a68_4_k_cu_d65361fc_33234cuda3std3__419piecewise_constructE - _ZN39_INTERNAL_50b70a68_4_k_cu_d65361fc_33234cuda3std3__45__cpo3endE)
_ZN39_INTERNAL_50b70a68_4_k_cu_d65361fc_33234cuda3std3__45__cpo3endE:
	.zero		1
	.type		_ZN39_INTERNAL_50b70a68_4_k_cu_d65361fc_33234cuda3std3__419piecewise_constructE,@object
	.size		_ZN39_INTERNAL_50b70a68_4_k_cu_d65361fc_33234cuda3std3__419piecewise_constructE,(_ZN39_INTERNAL_50b70a68_4_k_cu_d65361fc_33234cuda3std3__45__cpo4cendE - _ZN39_INTERNAL_50b70a68_4_k_cu_d65361fc_33234cuda3std3__419piecewise_constructE)
_ZN39_INTERNAL_50b70a68_4_k_cu_d65361fc_33234cuda3std3__419piecewise_constructE:
	.zero		1
	.type		_ZN39_INTERNAL_50b70a68_4_k_cu_d65361fc_33234cuda3std3__45__cpo4cendE,@object
	.size		_ZN39_INTERNAL_50b70a68_4_k_cu_d65361fc_33234cuda3std3__45__cpo4cendE,(_ZN39_INTERNAL_50b70a68_4_k_cu_d65361fc_33234cuda3std6ranges3__45__cpo4swapE - _ZN39_INTERNAL_50b70a68_4_k_cu_d65361fc_33234cuda3std3__45__cpo4cendE)
_ZN39_INTERNAL_50b70a68_4_k_cu_d65361fc_33234cuda3std3__45__cpo4cendE:
	.zero		1
	.type		_ZN39_INTERNAL_50b70a68_4_k_cu_d65361fc_33234cuda3std6ranges3__45__cpo4swapE,@object
	.size		_ZN39_INTERNAL_50b70a68_4_k_cu_d65361fc_33234cuda3std6ranges3__45__cpo4swapE,(.L_10 - _ZN39_INTERNAL_50b70a68_4_k_cu_d65361fc_33234cuda3std6ranges3__45__cpo4swapE)
_ZN39_INTERNAL_50b70a68_4_k_cu_d65361fc_33234cuda3std6ranges3__45__cpo4swapE:
	.zero		1
.L_10:


//--------------------- .nv.constant0._ZN7cutlass13device_kernelINS_4conv6kernel13ConvUniversalINS1_16ConvProblemShapeILNS1_8OperatorE2ELi3EEENS1_10collective14CollectiveConvINS1_47MainloopSm100TmaUmmaWarpSpecializedImplicitGemmILS5_2ELi17ELi3ELi1ELi2EN4cute5tupleIJNSA_1CILi2EEENSC_ILi1EEESE_EEEEENSB_IJNSC_ILi64EEENSB_IJNSC_ILi128EEEEEENSB_IJNSC_ILi32EEEEEEEEENS_10bfloat16_tESN_NSA_8TiledMMAINSA_8MMA_AtomIJNSA_20SM100_MMA_F16BF16_SSISN_SN_fLi64ELi128ELNSA_4UMMA5MajorE1ELSS_1ELNSR_7ScaleInE0ELST_0EEEEEENSA_6LayoutINSB_IJSE_SE_SE_EEENSB_IJNSC_ILi0EEESY_SY_EEEEENSB_IJNSA_10UnderscoreES11_S11_EEEEENS7_6detail27Sm100ImplicitGemmTileTraitsINSA_13SM90_TMA_LOADENSA_14ComposedLayoutINSA_7SwizzleILi3ELi4ELi3EEENSA_18smem_ptr_flag_bitsILi16EEENSW_INSB_IJSH_NSC_ILi8EEEEEENSB_IJSE_SH_EEEEEEEvEENS15_INSA_30SM90_TMA_LOAD_IM2COL_MULTICASTES1G_vEEEENS_8epilogue10collective18CollectiveEpilogueINS1L_23Sm100TmaWarpSpecializedILi4ELi2ELi16ELb1ELb0EEEJSM_NSB_IJNSW_ISH_SE_EENSW_ISK_SE_EEEEESN_NSB_IJlNSB_IJSE_lllEEESY_EEESN_S1U_NS1L_6fusion15FusionCallbacksIS1P_NS1V_17LinearCombinationISN_fSN_fLNS_15FloatRoundStyleE2EEESM_S1S_JEEENSA_5SM1004TMEM4LOAD26SM100_TMEM_LOAD_16dp256b4xES16_NS17_INS18_ILi2ELi4ELi3EEES1B_NSW_INSB_IJS1C_SK_EEENSB_IJSK_SE_EEEEEEENSA_17SM75_U32x4_LDSM_NENSA_14SM90_TMA_STOREES29_NSA_17SM90_U32x4_STSM_NENSA_39AutoVectorizingCopyWithAssumedAlignmentILi128EEEEEEvvEEEEvNT_6ParamsE --------------------------
	.section	.nv.constant0._ZN7cutlass13device_kernelINS_4conv6kernel13ConvUniversalINS1_16ConvProblemShapeILNS1_8OperatorE2ELi3EEENS1_10collective14CollectiveConvINS1_47MainloopSm100TmaUmmaWarpSpecializedImplicitGemmILS5_2ELi17ELi3ELi1ELi2EN4cute5tupleIJNSA_1CILi2EEENSC_ILi1EEESE_EEEEENSB_IJNSC_ILi64EEENSB_IJNSC_ILi128EEEEEENSB_IJNSC_ILi32EEEEEEEEENS_10bfloat16_tESN_NSA_8TiledMMAINSA_8MMA_AtomIJNSA_20SM100_MMA_F16BF16_SSISN_SN_fLi64ELi128ELNSA_4UMMA5MajorE1ELSS_1ELNSR_7ScaleInE0ELST_0EEEEEENSA_6LayoutINSB_IJSE_SE_SE_EEENSB_IJNSC_ILi0EEESY_SY_EEEEENSB_IJNSA_10UnderscoreES11_S11_EEEEENS7_6detail27Sm100ImplicitGemmTileTraitsINSA_13SM90_TMA_LOADENSA_14ComposedLayoutINSA_7SwizzleILi3ELi4ELi3EEENSA_18smem_ptr_flag_bitsILi16EEENSW_INSB_IJSH_NSC_ILi8EEEEEENSB_IJSE_SH_EEEEEEEvEENS15_INSA_30SM90_TMA_LOAD_IM2COL_MULTICASTES1G_vEEEENS_8epilogue10collective18CollectiveEpilogueINS1L_23Sm100TmaWarpSpecializedILi4ELi2ELi16ELb1ELb0EEEJSM_NSB_IJNSW_ISH_SE_EENSW_ISK_SE_EEEEESN_NSB_IJlNSB_IJSE_lllEEESY_EEESN_S1U_NS1L_6fusion15FusionCallbacksIS1P_NS1V_17LinearCombinationISN_fSN_fLNS_15FloatRoundStyleE2EEESM_S1S_JEEENSA_5SM1004TMEM4LOAD26SM100_TMEM_LOAD_16dp256b4xES16_NS17_INS18_ILi2ELi4ELi3EEES1B_NSW_INSB_IJS1C_SK_EEENSB_IJSK_SE_EEEEEEENSA_17SM75_U32x4_LDSM_NENSA_14SM90_TMA_STOREES29_NSA_17SM90_U32x4_STSM_NENSA_39AutoVectorizingCopyWithAssumedAlignmentILi128EEEEEEvvEEEEvNT_6ParamsE,"a",@progbits
	.sectionflags	@""
	.align	4
.nv.constant0._ZN7cutlass13device_kernelINS_4conv6kernel13ConvUniversalINS1_16ConvProblemShapeILNS1_8OperatorE2ELi3EEENS1_10collective14CollectiveConvINS1_47MainloopSm100TmaUmmaWarpSpecializedImplicitGemmILS5_2ELi17ELi3ELi1ELi2EN4cute5tupleIJNSA_1CILi2EEENSC_ILi1EEESE_EEEEENSB_IJNSC_ILi64EEENSB_IJNSC_ILi128EEEEEENSB_IJNSC_ILi32EEEEEEEEENS_10bfloat16_tESN_NSA_8TiledMMAINSA_8MMA_AtomIJNSA_20SM100_MMA_F16BF16_SSISN_SN_fLi64ELi128ELNSA_4UMMA5MajorE1ELSS_1ELNSR_7ScaleInE0ELST_0EEEEEENSA_6LayoutINSB_IJSE_SE_SE_EEENSB_IJNSC_ILi0EEESY_SY_EEEEENSB_IJNSA_10UnderscoreES11_S11_EEEEENS7_6detail27Sm100ImplicitGemmTileTraitsINSA_13SM90_TMA_LOADENSA_14ComposedLayoutINSA_7SwizzleILi3ELi4ELi3EEENSA_18smem_ptr_flag_bitsILi16EEENSW_INSB_IJSH_NSC_ILi8EEEEEENSB_IJSE_SH_EEEEEEEvEENS15_INSA_30SM90_TMA_LOAD_IM2COL_MULTICASTES1G_vEEEENS_8epilogue10collective18CollectiveEpilogueINS1L_23Sm100TmaWarpSpecializedILi4ELi2ELi16ELb1ELb0EEEJSM_NSB_IJNSW_ISH_SE_EENSW_ISK_SE_EEEEESN_NSB_IJlNSB_IJSE_lllEEESY_EEESN_S1U_NS1L_6fusion15FusionCallbacksIS1P_NS1V_17LinearCombinationISN_fSN_fLNS_15FloatRoundStyleE2EEESM_S1S_JEEENSA_5SM1004TMEM4LOAD26SM100_TMEM_LOAD_16dp256b4xES16_NS17_INS18_ILi2ELi4ELi3EEES1B_NSW_INSB_IJS1C_SK_EEENSB_IJSK_SE_EEEEEEENSA_17SM75_U32x4_LDSM_NENSA_14SM90_TMA_STOREES29_NSA_17SM90_U32x4_STSM_NENSA_39AutoVectorizingCopyWithAssumedAlignmentILi128EEEEEEvvEEEEvNT_6ParamsE:
	.zero		3200


//--------------------- SYMBOLS --------------------------

	.type		.nv.reservedSmem.offset0,@object
	.size		.nv.reservedSmem.offset0,0x4
	.type		.nv.reservedSmem.cap,@object
	.size		.nv.reservedSmem.cap,0x4
	.type		__assertfail,@function
